	.target	sm_100a

	.elftype	@"ET_EXEC"


//--------------------- .note.nv.tkinfo           --------------------------
	.section	.note.nv.tkinfo,"",@"SHT_NOTE"
	.sectionflags	@"SHF_NOTE_NV_TKINFO"
	.tkinfo
        /*0018*/ 	.word	0x00000002
        /*0030*/ 	.string	""
        /*0030*/ 	.string	"ptxas"
        /*0030*/ 	.string	"Cuda compilation tools, release 13.0, V13.0.88"
        /*0030*/ 	.string	"Build cuda_13.0.r13.0/compiler.36424714_0"
        /*0030*/ 	.string	"-arch sm_100a -m 64 "



//--------------------- .note.nv.cuinfo           --------------------------
	.section	.note.nv.cuinfo,"",@"SHT_NOTE"
	.sectionflags	@"SHF_NOTE_NV_CUINFO"
        /*0018*/ 	.short	0x0002
        /*001a*/ 	.short	0x0064
        /*001c*/ 	.short	0x0082
	.zero		2


//--------------------- .nv.info                  --------------------------
	.section	.nv.info,"",@"SHT_CUDA_INFO"
	.align	4


	//----- nvinfo : EIATTR_REGCOUNT
	.align		4
        /*0000*/ 	.byte	0x04, 0x2f
        /*0002*/ 	.short	(.L_19 - .L_18)
	.align		4
.L_18:
        /*0004*/ 	.word	index@(_ZN7cutlass13device_kernelINS_4gemm6kernel13GemmUniversalIN4cute5tupleIJiiiiEEENS1_10collective13CollectiveMmaINS1_35MainloopSm100TmaUmmaWarpSpecializedILi5ELi2ELi4ENS5_IJNS4_1CILi2EEESB_NSA_ILi1EEEEEEEENS5_IJNSA_ILi256EEENSA_ILi64EEENSA_ILi128EEEEEENS_10bfloat16_tENS5_IJlSC_lEEESJ_SK_NS4_8TiledMMAINS4_8MMA_AtomIJNS4_26SM100_MMA_F16BF16_2x1SM_SSISJ_SJ_fLi256ELi64ELNS4_4UMMA5MajorE0ELSP_0ELNSO_7ScaleInE0ELSQ_0EEEEEENS4_6LayoutINS5_IJSC_SC_SC_EEENS5_IJNSA_ILi0EEESV_SV_EEEEENS5_IJNS4_10UnderscoreESY_SY_EEEEENS4_28SM100_TMA_2SM_LOAD_MULTICASTENS4_14ComposedLayoutINS4_7SwizzleILi3ELi4ELi3EEENS4_18smem_ptr_flag_bitsILi16EEENST_INS5_IJNSA_ILi8EEESG_EEENS5_IJSG_SC_EEEEEEEvNS4_8identityENS4_18SM100_TMA_2SM_LOADES1B_vS1C_EENS_8epilogue10collective18CollectiveEpilogueINS1F_23Sm100TmaWarpSpecializedILi3ELi2ELi32ELb1ELb0EEEJNS5_IJSH_SG_SH_EEENS5_IJNST_ISH_SC_EENST_INSA_ILi32EEESC_EEEEESJ_SK_SJ_SK_NS1F_6fusion15FusionCallbacksIS1J_NS1P_17LinearCombinationISJ_fSJ_fLNS_15FloatRoundStyleE2EEES1K_S1O_JEEENS4_5SM1004TMEM4LOAD26SM100_TMEM_LOAD_32dp32b32xENS4_13SM90_TMA_LOADENS12_INS13_ILi2ELi4ELi3EEES16_NST_INS5_IJS17_S1M_EEENS5_IJS1M_SC_EEEEEEENS4_39AutoVectorizingCopyWithAssumedAlignmentILi128EEENS4_14SM90_TMA_STOREES24_S26_S26_EEEvvEEEEvNT_6ParamsE)
        /*0008*/ 	.word	0x0000007a


	//----- nvinfo : EIATTR_FRAME_SIZE
	.align		4
.L_19:
        /*000c*/ 	.byte	0x04, 0x11
        /*000e*/ 	.short	(.L_21 - .L_20)
	.align		4
.L_20:
        /*0010*/ 	.word	index@($__internal_2_$__cuda_sm10x_tcgen05_guardrail_trap_unallocated_columns_being_dealloced)
        /*0014*/ 	.word	0x00000000


	//----- nvinfo : EIATTR_FRAME_SIZE
	.align		4
.L_21:
        /*0018*/ 	.byte	0x04, 0x11
        /*001a*/ 	.short	(.L_23 - .L_22)
	.align		4
.L_22:
        /*001c*/ 	.word	index@($__internal_1_$__cuda_sm10x_tcgen05_guardrail_trap_phase_invalid_during_alloc)
        /*0020*/ 	.word	0x00000000


	//----- nvinfo : EIATTR_FRAME_SIZE
	.align		4
.L_23:
        /*0024*/ 	.byte	0x04, 0x11
        /*0026*/ 	.short	(.L_25 - .L_24)
	.align		4
.L_24:
        /*0028*/ 	.word	index@($__internal_0_$__cuda_sm10x_tcgen05_guardrail_trap_col_being_dealloced_not_returned_by_alloc)
        /*002c*/ 	.word	0x00000000


	//----- nvinfo : EIATTR_FRAME_SIZE
	.align		4
.L_25:
        /*0030*/ 	.byte	0x04, 0x11
        /*0032*/ 	.short	(.L_27 - .L_26)
	.align		4
.L_26:
        /*0034*/ 	.word	index@(_ZN7cutlass13device_kernelINS_4gemm6kernel13GemmUniversalIN4cute5tupleIJiiiiEEENS1_10collective13CollectiveMmaINS1_35MainloopSm100TmaUmmaWarpSpecializedILi5ELi2ELi4ENS5_IJNS4_1CILi2EEESB_NSA_ILi1EEEEEEEENS5_IJNSA_ILi256EEENSA_ILi64EEENSA_ILi128EEEEEENS_10bfloat16_tENS5_IJlSC_lEEESJ_SK_NS4_8TiledMMAINS4_8MMA_AtomIJNS4_26SM100_MMA_F16BF16_2x1SM_SSISJ_SJ_fLi256ELi64ELNS4_4UMMA5MajorE0ELSP_0ELNSO_7ScaleInE0ELSQ_0EEEEEENS4_6LayoutINS5_IJSC_SC_SC_EEENS5_IJNSA_ILi0EEESV_SV_EEEEENS5_IJNS4_10UnderscoreESY_SY_EEEEENS4_28SM100_TMA_2SM_LOAD_MULTICASTENS4_14ComposedLayoutINS4_7SwizzleILi3ELi4ELi3EEENS4_18smem_ptr_flag_bitsILi16EEENST_INS5_IJNSA_ILi8EEESG_EEENS5_IJSG_SC_EEEEEEEvNS4_8identityENS4_18SM100_TMA_2SM_LOADES1B_vS1C_EENS_8epilogue10collective18CollectiveEpilogueINS1F_23Sm100TmaWarpSpecializedILi3ELi2ELi32ELb1ELb0EEEJNS5_IJSH_SG_SH_EEENS5_IJNST_ISH_SC_EENST_INSA_ILi32EEESC_EEEEESJ_SK_SJ_SK_NS1F_6fusion15FusionCallbacksIS1J_NS1P_17LinearCombinationISJ_fSJ_fLNS_15FloatRoundStyleE2EEES1K_S1O_JEEENS4_5SM1004TMEM4LOAD26SM100_TMEM_LOAD_32dp32b32xENS4_13SM90_TMA_LOADENS12_INS13_ILi2ELi4ELi3EEES16_NST_INS5_IJS17_S1M_EEENS5_IJS1M_SC_EEEEEEENS4_39AutoVectorizingCopyWithAssumedAlignmentILi128EEENS4_14SM90_TMA_STOREES24_S26_S26_EEEvvEEEEvNT_6ParamsE)
        /*0038*/ 	.word	0x00000000


	//----- nvinfo : EIATTR_MIN_STACK_SIZE
	.align		4
.L_27:
        /*003c*/ 	.byte	0x04, 0x12
        /*003e*/ 	.short	(.L_29 - .L_28)
	.align		4
.L_28:
        /*0040*/ 	.word	index@(_ZN7cutlass13device_kernelINS_4gemm6kernel13GemmUniversalIN4cute5tupleIJiiiiEEENS1_10collective13CollectiveMmaINS1_35MainloopSm100TmaUmmaWarpSpecializedILi5ELi2ELi4ENS5_IJNS4_1CILi2EEESB_NSA_ILi1EEEEEEEENS5_IJNSA_ILi256EEENSA_ILi64EEENSA_ILi128EEEEEENS_10bfloat16_tENS5_IJlSC_lEEESJ_SK_NS4_8TiledMMAINS4_8MMA_AtomIJNS4_26SM100_MMA_F16BF16_2x1SM_SSISJ_SJ_fLi256ELi64ELNS4_4UMMA5MajorE0ELSP_0ELNSO_7ScaleInE0ELSQ_0EEEEEENS4_6LayoutINS5_IJSC_SC_SC_EEENS5_IJNSA_ILi0EEESV_SV_EEEEENS5_IJNS4_10UnderscoreESY_SY_EEEEENS4_28SM100_TMA_2SM_LOAD_MULTICASTENS4_14ComposedLayoutINS4_7SwizzleILi3ELi4ELi3EEENS4_18smem_ptr_flag_bitsILi16EEENST_INS5_IJNSA_ILi8EEESG_EEENS5_IJSG_SC_EEEEEEEvNS4_8identityENS4_18SM100_TMA_2SM_LOADES1B_vS1C_EENS_8epilogue10collective18CollectiveEpilogueINS1F_23Sm100TmaWarpSpecializedILi3ELi2ELi32ELb1ELb0EEEJNS5_IJSH_SG_SH_EEENS5_IJNST_ISH_SC_EENST_INSA_ILi32EEESC_EEEEESJ_SK_SJ_SK_NS1F_6fusion15FusionCallbacksIS1J_NS1P_17LinearCombinationISJ_fSJ_fLNS_15FloatRoundStyleE2EEES1K_S1O_JEEENS4_5SM1004TMEM4LOAD26SM100_TMEM_LOAD_32dp32b32xENS4_13SM90_TMA_LOADENS12_INS13_ILi2ELi4ELi3EEES16_NST_INS5_IJS17_S1M_EEENS5_IJS1M_SC_EEEEEEENS4_39AutoVectorizingCopyWithAssumedAlignmentILi128EEENS4_14SM90_TMA_STOREES24_S26_S26_EEEvvEEEEvNT_6ParamsE)
        /*0044*/ 	.word	0x00000000
.L_29:


//--------------------- .nv.compat                --------------------------
	.section	.nv.compat,"",@"SHT_CUDA_COMPAT_INFO"
	.align	4
        /*0000*/ 	.byte	0x02, 0x09, 0x01, 0x00, 0x02, 0x02, 0x02, 0x00, 0x02, 0x05, 0x05, 0x00, 0x03, 0x07, 0x01, 0x01
        /*0010*/ 	.byte	0x02, 0x03, 0x01, 0x00, 0x02, 0x06, 0x01, 0x00, 0x04, 0x0b, 0x08, 0x00, 0x09, 0x00, 0x00, 0x00
        /*0020*/ 	.byte	0x00, 0x00, 0x00, 0x00


//--------------------- .nv.info._ZN7cutlass13device_kernelINS_4gemm6kernel13GemmUniversalIN4cute5tupleIJiiiiEEENS1_10collective13CollectiveMmaINS1_35MainloopSm100TmaUmmaWarpSpecializedILi5ELi2ELi4ENS5_IJNS4_1CILi2EEESB_NSA_ILi1EEEEEEEENS5_IJNSA_ILi256EEENSA_ILi64EEENSA_ILi128EEEEEENS_10bfloat16_tENS5_IJlSC_lEEESJ_SK_NS4_8TiledMMAINS4_8MMA_AtomIJNS4_26SM100_MMA_F16BF16_2x1SM_SSISJ_SJ_fLi256ELi64ELNS4_4UMMA5MajorE0ELSP_0ELNSO_7ScaleInE0ELSQ_0EEEEEENS4_6LayoutINS5_IJSC_SC_SC_EEENS5_IJNSA_ILi0EEESV_SV_EEEEENS5_IJNS4_10UnderscoreESY_SY_EEEEENS4_28SM100_TMA_2SM_LOAD_MULTICASTENS4_14ComposedLayoutINS4_7SwizzleILi3ELi4ELi3EEENS4_18smem_ptr_flag_bitsILi16EEENST_INS5_IJNSA_ILi8EEESG_EEENS5_IJSG_SC_EEEEEEEvNS4_8identityENS4_18SM100_TMA_2SM_LOADES1B_vS1C_EENS_8epilogue10collective18CollectiveEpilogueINS1F_23Sm100TmaWarpSpecializedILi3ELi2ELi32ELb1ELb0EEEJNS5_IJSH_SG_SH_EEENS5_IJNST_ISH_SC_EENST_INSA_ILi32EEESC_EEEEESJ_SK_SJ_SK_NS1F_6fusion15FusionCallbacksIS1J_NS1P_17LinearCombinationISJ_fSJ_fLNS_15FloatRoundStyleE2EEES1K_S1O_JEEENS4_5SM1004TMEM4LOAD26SM100_TMEM_LOAD_32dp32b32xENS4_13SM90_TMA_LOADENS12_INS13_ILi2ELi4ELi3EEES16_NST_INS5_IJS17_S1M_EEENS5_IJS1M_SC_EEEEEEENS4_39AutoVectorizingCopyWithAssumedAlignmentILi128EEENS4_14SM90_TMA_STOREES24_S26_S26_EEEvvEEEEvNT_6ParamsE --------------------------
	.section	.nv.info._ZN7cutlass13device_kernelINS_4gemm6kernel13GemmUniversalIN4cute5tupleIJiiiiEEENS1_10collective13CollectiveMmaINS1_35MainloopSm100TmaUmmaWarpSpecializedILi5ELi2ELi4ENS5_IJNS4_1CILi2EEESB_NSA_ILi1EEEEEEEENS5_IJNSA_ILi256EEENSA_ILi64EEENSA_ILi128EEEEEENS_10bfloat16_tENS5_IJlSC_lEEESJ_SK_NS4_8TiledMMAINS4_8MMA_AtomIJNS4_26SM100_MMA_F16BF16_2x1SM_SSISJ_SJ_fLi256ELi64ELNS4_4UMMA5MajorE0ELSP_0ELNSO_7ScaleInE0ELSQ_0EEEEEENS4_6LayoutINS5_IJSC_SC_SC_EEENS5_IJNSA_ILi0EEESV_SV_EEEEENS5_IJNS4_10UnderscoreESY_SY_EEEEENS4_28SM100_TMA_2SM_LOAD_MULTICASTENS4_14ComposedLayoutINS4_7SwizzleILi3ELi4ELi3EEENS4_18smem_ptr_flag_bitsILi16EEENST_INS5_IJNSA_ILi8EEESG_EEENS5_IJSG_SC_EEEEEEEvNS4_8identityENS4_18SM100_TMA_2SM_LOADES1B_vS1C_EENS_8epilogue10collective18CollectiveEpilogueINS1F_23Sm100TmaWarpSpecializedILi3ELi2ELi32ELb1ELb0EEEJNS5_IJSH_SG_SH_EEENS5_IJNST_ISH_SC_EENST_INSA_ILi32EEESC_EEEEESJ_SK_SJ_SK_NS1F_6fusion15FusionCallbacksIS1J_NS1P_17LinearCombinationISJ_fSJ_fLNS_15FloatRoundStyleE2EEES1K_S1O_JEEENS4_5SM1004TMEM4LOAD26SM100_TMEM_LOAD_32dp32b32xENS4_13SM90_TMA_LOADENS12_INS13_ILi2ELi4ELi3EEES16_NST_INS5_IJS17_S1M_EEENS5_IJS1M_SC_EEEEEEENS4_39AutoVectorizingCopyWithAssumedAlignmentILi128EEENS4_14SM90_TMA_STOREES24_S26_S26_EEEvvEEEEvNT_6ParamsE,"",@"SHT_CUDA_INFO"
	.sectionflags	@""
	.align	4


	//----- nvinfo : EIATTR_CUDA_API_VERSION
	.align		4
        /*0000*/ 	.byte	0x04, 0x37
        /*0002*/ 	.short	(.L_31 - .L_30)
.L_30:
        /*0004*/ 	.word	0x00000082


	//----- nvinfo : EIATTR_KPARAM_INFO
	.align		4
.L_31:
        /*0008*/ 	.byte	0x04, 0x17
        /*000a*/ 	.short	(.L_33 - .L_32)
.L_32:
        /*000c*/ 	.word	0x00000000
        /*0010*/ 	.short	0x0000
        /*0012*/ 	.short	0x0000
        /*0014*/ 	.byte	0x00, 0xf0, 0x01, 0x20


	//----- nvinfo : EIATTR_AT_ENTRY_FRAGMENTS
	.align		4
.L_33:
        /*0018*/ 	.byte	0x04, 0x4f
        /*001a*/ 	.short	(.L_35 - .L_34)


	//   ....[0]....
.L_34:
        /*001c*/ 	.word	0x00000007


	//----- nvinfo : EIATTR_RESERVED_SMEM_USED
	.align		4
.L_35:
        /*0020*/ 	.byte	0x01, 0x41
	.zero		2


	//----- nvinfo : EIATTR_SPARSE_MMA_MASK
	.align		4
        /*0024*/ 	.byte	0x03, 0x50
        /*0026*/ 	.short	0x0000


	//----- nvinfo : EIATTR_TCGEN05_2CTA_USED
	.align		4
        /*0028*/ 	.byte	0x01, 0x52
	.zero		2


	//----- nvinfo : EIATTR_MAXREG_COUNT
	.align		4
        /*002c*/ 	.byte	0x03, 0x1b
        /*002e*/ 	.short	0x00ff


	//----- nvinfo : EIATTR_NUM_BARRIERS
	.align		4
        /*0030*/ 	.byte	0x02, 0x4c
        /*0032*/ 	.byte	0x07
	.zero		1


	//----- nvinfo : EIATTR_EXTERNS
	.align		4
        /*0034*/ 	.byte	0x04, 0x0f
        /*0036*/ 	.short	(.L_37 - .L_36)


	//   ....[0]....
	.align		4
.L_36:
        /*0038*/ 	.word	index@(__assertfail)


	//----- nvinfo : EIATTR_MERCURY_ISA_VERSION
	.align		4
.L_37:
        /*003c*/ 	.byte	0x03, 0x5f
        /*003e*/ 	.short	0x0101


	//----- nvinfo : EIATTR_INT_WARP_WIDE_INSTR_OFFSETS
	.align		4
        /*0040*/ 	.byte	0x04, 0x31
        /*0042*/ 	.short	(.L_39 - .L_38)


	//   ....[0]....
.L_38:
        /*0044*/ 	.word	0x00000d70


	//   ....[1]....
        /*0048*/ 	.word	0x00000e10


	//   ....[2]....
        /*004c*/ 	.word	0x00004730


	//   ....[3]....
        /*0050*/ 	.word	0x00004750


	//   ....[4]....
        /*0054*/ 	.word	0x00004780


	//   ....[5]....
        /*0058*/ 	.word	0x00005350


	//   ....[6]....
        /*005c*/ 	.word	0x000053d0


	//   ....[7]....
        /*0060*/ 	.word	0x000054d0


	//   ....[8]....
        /*0064*/ 	.word	0x000055e0


	//----- nvinfo : EIATTR_COOP_GROUP_MASK_REGIDS
	.align		4
.L_39:
        /*0068*/ 	.byte	0x04, 0x29
        /*006a*/ 	.short	(.L_41 - .L_40)


	//   ....[0]....
.L_40:
        /*006c*/ 	.word	0xffffffff


	//   ....[1]....
        /*0070*/ 	.word	0xffffffff


	//   ....[2]....
        /*0074*/ 	.word	0xffffffff


	//   ....[3]....
        /*0078*/ 	.word	0xffffffff


	//   ....[4]....
        /*007c*/ 	.word	0xffffffff


	//   ....[5]....
        /*0080*/ 	.word	0xffffffff


	//   ....[6]....
        /*0084*/ 	.word	0xffffffff


	//   ....[7]....
        /*0088*/ 	.word	0xffffffff


	//   ....[8]....
        /*008c*/ 	.word	0xffffffff


	//   ....[9]....
        /*0090*/ 	.word	0xffffffff


	//   ....[10]....
        /*0094*/ 	.word	0xffffffff


	//   ....[11]....
        /*0098*/ 	.word	0xffffffff


	//   ....[12]....
        /*009c*/ 	.word	0xffffffff


	//   ....[13]....
        /*00a0*/ 	.word	0xffffffff


	//----- nvinfo : EIATTR_COOP_GROUP_INSTR_OFFSETS
	.align		4
.L_41:
        /*00a4*/ 	.byte	0x04, 0x28
        /*00a6*/ 	.short	(.L_43 - .L_42)


	//   ....[0]....
.L_42:
        /*00a8*/ 	.word	0x000000b0


	//   ....[1]....
        /*00ac*/ 	.word	0x00000520


	//   ....[2]....
        /*00b0*/ 	.word	0x00000700


	//   ....[3]....
        /*00b4*/ 	.word	0x00000870


	//   ....[4]....
        /*00b8*/ 	.word	0x00000960


	//   ....[5]....
        /*00bc*/ 	.word	0x00000ac0


	//   ....[6]....
        /*00c0*/ 	.word	0x00000c50


	//   ....[7]....
        /*00c4*/ 	.word	0x00000e90


	//   ....[8]....
        /*00c8*/ 	.word	0x00002400


	//   ....[9]....
        /*00cc*/ 	.word	0x00003350


	//   ....[10]....
        /*00d0*/ 	.word	0x00003820


	//   ....[11]....
        /*00d4*/ 	.word	0x00003850


	//   ....[12]....
        /*00d8*/ 	.word	0x00004630


	//   ....[13]....
        /*00dc*/ 	.word	0x00004840


	//----- nvinfo : EIATTR_VRC_CTA_INIT_COUNT
	.align		4
.L_43:
        /*00e0*/ 	.byte	0x02, 0x4a
        /*00e2*/ 	.byte	0x80
	.zero		1


	//----- nvinfo : EIATTR_SYSCALL_OFFSETS
	.align		4
        /*00e4*/ 	.byte	0x04, 0x46
        /*00e6*/ 	.short	(.L_45 - .L_44)


	//   ....[0]....
.L_44:
        /*00e8*/ 	.word	0x000062c0


	//   ....[1]....
        /*00ec*/ 	.word	0x000063b0


	//   ....[2]....
        /*00f0*/ 	.word	0x00006c50


	//   ....[3]....
        /*00f4*/ 	.word	0x00007920


	//----- nvinfo : EIATTR_MBARRIER_INSTR_OFFSETS
	.align		4
.L_45:
        /*00f8*/ 	.byte	0x04, 0x39
        /*00fa*/ 	.short	(.L_47 - .L_46)


	//   ....[0]....
.L_46:
        /*00fc*/ 	.word	0x00000650
        /*0100*/ 	.word	0x000000ff
        /*0104*/ 	.word	0x00000000
        /*0108*/ 	.short	0x0100
        /*010a*/ 	.byte	0x04
	.zero		1


	//   ....[1]....
        /*010c*/ 	.word	0x00000660
        /*0110*/ 	.word	0x000000ff
        /*0114*/ 	.word	0x00000028
        /*0118*/ 	.short	0x0100
        /*011a*/ 	.byte	0x04
	.zero		1


	//   ....[2]....
        /*011c*/ 	.word	0x00000670
        /*0120*/ 	.word	0x000000ff
        /*0124*/ 	.word	0x00000008
        /*0128*/ 	.short	0x0100
        /*012a*/ 	.byte	0x04
	.zero		1


	//   ....[3]....
        /*012c*/ 	.word	0x00000680
        /*0130*/ 	.word	0x000000ff
        /*0134*/ 	.word	0x00000030
        /*0138*/ 	.short	0x0100
        /*013a*/ 	.byte	0x04
	.zero		1


	//   ....[4]....
        /*013c*/ 	.word	0x00000690
        /*0140*/ 	.word	0x000000ff
        /*0144*/ 	.word	0x00000010
        /*0148*/ 	.short	0x0100
        /*014a*/ 	.byte	0x04
	.zero		1


	//   ....[5]....
        /*014c*/ 	.word	0x000006a0
        /*0150*/ 	.word	0x000000ff
        /*0154*/ 	.word	0x00000038
        /*0158*/ 	.short	0x0100
        /*015a*/ 	.byte	0x04
	.zero		1


	//   ....[6]....
        /*015c*/ 	.word	0x000006b0
        /*0160*/ 	.word	0x000000ff
        /*0164*/ 	.word	0x00000018
        /*0168*/ 	.short	0x0100
        /*016a*/ 	.byte	0x04
	.zero		1


	//   ....[7]....
        /*016c*/ 	.word	0x000006c0
        /*0170*/ 	.word	0x000000ff
        /*0174*/ 	.word	0x00000040
        /*0178*/ 	.short	0x0100
        /*017a*/ 	.byte	0x04
	.zero		1


	//   ....[8]....
        /*017c*/ 	.word	0x000006d0
        /*0180*/ 	.word	0x000000ff
        /*0184*/ 	.word	0x00000020
        /*0188*/ 	.short	0x0100
        /*018a*/ 	.byte	0x04
	.zero		1


	//   ....[9]....
        /*018c*/ 	.word	0x000006e0
        /*0190*/ 	.word	0x000000ff
        /*0194*/ 	.word	0x00000048
        /*0198*/ 	.short	0x0100
        /*019a*/ 	.byte	0x04
	.zero		1


	//   ....[10]....
        /*019c*/ 	.word	0x00000800
        /*01a0*/ 	.word	0x000000ff
        /*01a4*/ 	.word	0x00000050
        /*01a8*/ 	.short	0x0100
        /*01aa*/ 	.byte	0x04
	.zero		1


	//   ....[11]....
        /*01ac*/ 	.word	0x00000810
        /*01b0*/ 	.word	0x000000ff
        /*01b4*/ 	.word	0x00000068
        /*01b8*/ 	.short	0x0100
        /*01ba*/ 	.byte	0x04
	.zero		1


	//   ....[12]....
        /*01bc*/ 	.word	0x00000820
        /*01c0*/ 	.word	0x000000ff
        /*01c4*/ 	.word	0x00000058
        /*01c8*/ 	.short	0x0100
        /*01ca*/ 	.byte	0x04
	.zero		1


	//   ....[13]....
        /*01cc*/ 	.word	0x00000830
        /*01d0*/ 	.word	0x000000ff
        /*01d4*/ 	.word	0x00000070
        /*01d8*/ 	.short	0x0100
        /*01da*/ 	.byte	0x04
	.zero		1


	//   ....[14]....
        /*01dc*/ 	.word	0x00000840
        /*01e0*/ 	.word	0x000000ff
        /*01e4*/ 	.word	0x00000060
        /*01e8*/ 	.short	0x0100
        /*01ea*/ 	.byte	0x04
	.zero		1


	//   ....[15]....
        /*01ec*/ 	.word	0x00000850
        /*01f0*/ 	.word	0x000000ff
        /*01f4*/ 	.word	0x00000078
        /*01f8*/ 	.short	0x0100
        /*01fa*/ 	.byte	0x04
	.zero		1


	//   ....[16]....
        /*01fc*/ 	.word	0x00000930
        /*0200*/ 	.word	0x000000ff
        /*0204*/ 	.word	0x00000080
        /*0208*/ 	.short	0x0100
        /*020a*/ 	.byte	0x06
	.zero		1


	//   ....[17]....
        /*020c*/ 	.word	0x00000940
        /*0210*/ 	.word	0x000000ff
        /*0214*/ 	.word	0x00000088
        /*0218*/ 	.short	0x0100
        /*021a*/ 	.byte	0x06
	.zero		1


	//   ....[18]....
        /*021c*/ 	.word	0x00000a70
        /*0220*/ 	.word	0x000000ff
        /*0224*/ 	.word	0x00000090
        /*0228*/ 	.short	0x0100
        /*022a*/ 	.byte	0x06
	.zero		1


	//   ....[19]....
        /*022c*/ 	.word	0x00000a80
        /*0230*/ 	.word	0x000000ff
        /*0234*/ 	.word	0x000000a0
        /*0238*/ 	.short	0x0100
        /*023a*/ 	.byte	0x06
	.zero		1


	//   ....[20]....
        /*023c*/ 	.word	0x00000a90
        /*0240*/ 	.word	0x000000ff
        /*0244*/ 	.word	0x00000098
        /*0248*/ 	.short	0x0100
        /*024a*/ 	.byte	0x06
	.zero		1


	//   ....[21]....
        /*024c*/ 	.word	0x00000aa0
        /*0250*/ 	.word	0x000000ff
        /*0254*/ 	.word	0x000000a8
        /*0258*/ 	.short	0x0100
        /*025a*/ 	.byte	0x06
	.zero		1


	//   ....[22]....
        /*025c*/ 	.word	0x00000bc0
        /*0260*/ 	.word	0x000000ff
        /*0264*/ 	.word	0x000000b0
        /*0268*/ 	.short	0x0100
        /*026a*/ 	.byte	0x04
	.zero		1


	//   ....[23]....
        /*026c*/ 	.word	0x00000bd0
        /*0270*/ 	.word	0x000000ff
        /*0274*/ 	.word	0x000000d0
        /*0278*/ 	.short	0x0100
        /*027a*/ 	.byte	0x04
	.zero		1


	//   ....[24]....
        /*027c*/ 	.word	0x00000be0
        /*0280*/ 	.word	0x000000ff
        /*0284*/ 	.word	0x000000b8
        /*0288*/ 	.short	0x0100
        /*028a*/ 	.byte	0x04
	.zero		1


	//   ....[25]....
        /*028c*/ 	.word	0x00000bf0
        /*0290*/ 	.word	0x000000ff
        /*0294*/ 	.word	0x000000d8
        /*0298*/ 	.short	0x0100
        /*029a*/ 	.byte	0x04
	.zero		1


	//   ....[26]....
        /*029c*/ 	.word	0x00000c00
        /*02a0*/ 	.word	0x000000ff
        /*02a4*/ 	.word	0x000000c0
        /*02a8*/ 	.short	0x0100
        /*02aa*/ 	.byte	0x04
	.zero		1


	//   ....[27]....
        /*02ac*/ 	.word	0x00000c10
        /*02b0*/ 	.word	0x000000ff
        /*02b4*/ 	.word	0x000000e0
        /*02b8*/ 	.short	0x0100
        /*02ba*/ 	.byte	0x04
	.zero		1


	//   ....[28]....
        /*02bc*/ 	.word	0x00000c20
        /*02c0*/ 	.word	0x000000ff
        /*02c4*/ 	.word	0x000000c8
        /*02c8*/ 	.short	0x0100
        /*02ca*/ 	.byte	0x04
	.zero		1


	//   ....[29]....
        /*02cc*/ 	.word	0x00000c30
        /*02d0*/ 	.word	0x000000ff
        /*02d4*/ 	.word	0x000000e8
        /*02d8*/ 	.short	0x0100
        /*02da*/ 	.byte	0x04
	.zero		1


	//   ....[30]....
        /*02dc*/ 	.word	0x00000d20
        /*02e0*/ 	.word	0x000000ff
        /*02e4*/ 	.word	0x000000f0
        /*02e8*/ 	.short	0x0100
        /*02ea*/ 	.byte	0x04
	.zero		1


	//   ....[31]....
        /*02ec*/ 	.word	0x00000d30
        /*02f0*/ 	.word	0x000000ff
        /*02f4*/ 	.word	0x00000100
        /*02f8*/ 	.short	0x0100
        /*02fa*/ 	.byte	0x04
	.zero		1


	//   ....[32]....
        /*02fc*/ 	.word	0x00000d40
        /*0300*/ 	.word	0x000000ff
        /*0304*/ 	.word	0x000000f8
        /*0308*/ 	.short	0x0100
        /*030a*/ 	.byte	0x04
	.zero		1


	//   ....[33]....
        /*030c*/ 	.word	0x00000d50
        /*0310*/ 	.word	0x000000ff
        /*0314*/ 	.word	0x00000108
        /*0318*/ 	.short	0x0100
        /*031a*/ 	.byte	0x04
	.zero		1


	//   ....[34]....
        /*031c*/ 	.word	0x00000e50
        /*0320*/ 	.word	0x000000ff
        /*0324*/ 	.word	0x00000110
        /*0328*/ 	.short	0x0100
        /*032a*/ 	.byte	0x06
	.zero		1


	//   ....[35]....
        /*032c*/ 	.word	0x00001a50
        /*0330*/ 	.word	0x00000003
        /*0334*/ 	.word	0x00000100
        /*0338*/ 	.short	0x010a
        /*033a*/ 	.byte	0xff
	.zero		1


	//   ....[36]....
        /*033c*/ 	.word	0x00001a80
        /*0340*/ 	.word	0x00000003
        /*0344*/ 	.word	0x000000f0
        /*0348*/ 	.short	0x0101
        /*034a*/ 	.byte	0xff
	.zero		1


	//   ....[37]....
        /*034c*/ 	.word	0x00001b40
        /*0350*/ 	.word	0x000000ff
        /*0354*/ 	.word	0x00000028
        /*0358*/ 	.short	0x010a
        /*035a*/ 	.byte	0x04
	.zero		1


	//   ....[38]....
        /*035c*/ 	.word	0x00001c10
        /*0360*/ 	.word	0x000000ff
        /*0364*/ 	.word	0x00000028
        /*0368*/ 	.short	0x010a
        /*036a*/ 	.byte	0x21
	.zero		1


	//   ....[39]....
        /*036c*/ 	.word	0x00001dc0
        /*0370*/ 	.word	0x000000ff
        /*0374*/ 	.word	0x00000028
        /*0378*/ 	.short	0x010a
        /*037a*/ 	.byte	0x05
	.zero		1


	//   ....[40]....
        /*037c*/ 	.word	0x00001fa0
        /*0380*/ 	.word	0x000000ff
        /*0384*/ 	.word	0x00000088
        /*0388*/ 	.short	0x0101
        /*038a*/ 	.byte	0x0e
	.zero		1


	//   ....[41]....
        /*038c*/ 	.word	0x00001fc0
        /*0390*/ 	.word	0x000000ff
        /*0394*/ 	.word	0x00000028
        /*0398*/ 	.short	0x010a
        /*039a*/ 	.byte	0x04
	.zero		1


	//   ....[42]....
        /*039c*/ 	.word	0x00002040
        /*03a0*/ 	.word	0x000000ff
        /*03a4*/ 	.word	0x00000028
        /*03a8*/ 	.short	0x010a
        /*03aa*/ 	.byte	0x07
	.zero		1


	//   ....[43]....
        /*03ac*/ 	.word	0x00002180
        /*03b0*/ 	.word	0x000000ff
        /*03b4*/ 	.word	0x00000028
        /*03b8*/ 	.short	0x010a
        /*03ba*/ 	.byte	0x04
	.zero		1


	//   ....[44]....
        /*03bc*/ 	.word	0x00002430
        /*03c0*/ 	.word	0x00000003
        /*03c4*/ 	.word	0x00000090
        /*03c8*/ 	.short	0x010a
        /*03ca*/ 	.byte	0xff
	.zero		1


	//   ....[45]....
        /*03cc*/ 	.word	0x00002580
        /*03d0*/ 	.word	0x00000000
        /*03d4*/ 	.word	0x00000000
        /*03d8*/ 	.short	0x0101
        /*03da*/ 	.byte	0xff
	.zero		1


	//   ....[46]....
        /*03dc*/ 	.word	0x00002b40
        /*03e0*/ 	.word	0x000000ff
        /*03e4*/ 	.word	0x00000000
        /*03e8*/ 	.short	0x010a
        /*03ea*/ 	.byte	0x04
	.zero		1


	//   ....[47]....
        /*03ec*/ 	.word	0x00002bd0
        /*03f0*/ 	.word	0x000000ff
        /*03f4*/ 	.word	0x00000000
        /*03f8*/ 	.short	0x010a
        /*03fa*/ 	.byte	0x05
	.zero		1


	//   ....[48]....
        /*03fc*/ 	.word	0x00002c60
        /*0400*/ 	.word	0x000000ff
        /*0404*/ 	.word	0x00000000
        /*0408*/ 	.short	0x010a
        /*040a*/ 	.byte	0x05
	.zero		1


	//   ....[49]....
        /*040c*/ 	.word	0x00002cf0
        /*0410*/ 	.word	0x000000ff
        /*0414*/ 	.word	0x00000000
        /*0418*/ 	.short	0x010a
        /*041a*/ 	.byte	0x05
	.zero		1


	//   ....[50]....
        /*041c*/ 	.word	0x00002d90
        /*0420*/ 	.word	0x00000000
        /*0424*/ 	.word	0x00000000
        /*0428*/ 	.short	0x010a
        /*042a*/ 	.byte	0xff
	.zero		1


	//   ....[51]....
        /*042c*/ 	.word	0x00002eb0
        /*0430*/ 	.word	0x00000000
        /*0434*/ 	.word	0x000000f0
        /*0438*/ 	.short	0x010a
        /*043a*/ 	.byte	0xff
	.zero		1


	//   ....[52]....
        /*043c*/ 	.word	0x00002f20
        /*0440*/ 	.word	0x00000004
        /*0444*/ 	.word	0x00000000
        /*0448*/ 	.short	0x0101
        /*044a*/ 	.byte	0xff
	.zero		1


	//   ....[53]....
        /*044c*/ 	.word	0x00002f40
        /*0450*/ 	.word	0x000000ff
        /*0454*/ 	.word	0x000000a0
        /*0458*/ 	.short	0x010a
        /*045a*/ 	.byte	0x04
	.zero		1


	//   ....[54]....
        /*045c*/ 	.word	0x00003060
        /*0460*/ 	.word	0x00000000
        /*0464*/ 	.word	0x00000090
        /*0468*/ 	.short	0x010a
        /*046a*/ 	.byte	0xff
	.zero		1


	//   ....[55]....
        /*046c*/ 	.word	0x00003160
        /*0470*/ 	.word	0x00000000
        /*0474*/ 	.word	0x00000000
        /*0478*/ 	.short	0x0101
        /*047a*/ 	.byte	0xff
	.zero		1


	//   ....[56]....
        /*047c*/ 	.word	0x000031f0
        /*0480*/ 	.word	0x000000ff
        /*0484*/ 	.word	0x000000a0
        /*0488*/ 	.short	0x0106
        /*048a*/ 	.byte	0x04
	.zero		1


	//   ....[57]....
        /*048c*/ 	.word	0x00003210
        /*0490*/ 	.word	0x000000ff
        /*0494*/ 	.word	0x000000a0
        /*0498*/ 	.short	0x010a
        /*049a*/ 	.byte	0x04
	.zero		1


	//   ....[58]....
        /*049c*/ 	.word	0x000032a0
        /*04a0*/ 	.word	0x000000ff
        /*04a4*/ 	.word	0x000000a0
        /*04a8*/ 	.short	0x0106
        /*04aa*/ 	.byte	0x07
	.zero		1


	//   ....[59]....
        /*04ac*/ 	.word	0x000032e0
        /*04b0*/ 	.word	0x00000000
        /*04b4*/ 	.word	0x000000a0
        /*04b8*/ 	.short	0x010a
        /*04ba*/ 	.byte	0xff
	.zero		1


	//   ....[60]....
        /*04bc*/ 	.word	0x00003520
        /*04c0*/ 	.word	0x000000ff
        /*04c4*/ 	.word	0x00000008
        /*04c8*/ 	.short	0x010a
        /*04ca*/ 	.byte	0x05
	.zero		1


	//   ....[61]....
        /*04cc*/ 	.word	0x00003540
        /*04d0*/ 	.word	0x000000ff
        /*04d4*/ 	.word	0x00000008
        /*04d8*/ 	.short	0x010a
        /*04da*/ 	.byte	0x05
	.zero		1


	//   ....[62]....
        /*04dc*/ 	.word	0x000036d0
        /*04e0*/ 	.word	0x000000ff
        /*04e4*/ 	.word	0x00000008
        /*04e8*/ 	.short	0x010a
        /*04ea*/ 	.byte	0x05
	.zero		1


	//   ....[63]....
        /*04ec*/ 	.word	0x000036f0
        /*04f0*/ 	.word	0x000000ff
        /*04f4*/ 	.word	0x00000008
        /*04f8*/ 	.short	0x010a
        /*04fa*/ 	.byte	0x05
	.zero		1


	//   ....[64]....
        /*04fc*/ 	.word	0x000037b0
        /*0500*/ 	.word	0x000000ff
        /*0504*/ 	.word	0x00000000
        /*0508*/ 	.short	0x0101
        /*050a*/ 	.byte	0x04
	.zero		1


	//   ....[65]....
        /*050c*/ 	.word	0x00003b70
        /*0510*/ 	.word	0x00000000
        /*0514*/ 	.word	0x00000090
        /*0518*/ 	.short	0x010a
        /*051a*/ 	.byte	0xff
	.zero		1


	//   ....[66]....
        /*051c*/ 	.word	0x00003c30
        /*0520*/ 	.word	0x00000000
        /*0524*/ 	.word	0x00000000
        /*0528*/ 	.short	0x0101
        /*052a*/ 	.byte	0xff
	.zero		1


	//   ....[67]....
        /*052c*/ 	.word	0x00003cf0
        /*0530*/ 	.word	0x000000ff
        /*0534*/ 	.word	0x00000000
        /*0538*/ 	.short	0x010a
        /*053a*/ 	.byte	0x04
	.zero		1


	//   ....[68]....
        /*053c*/ 	.word	0x00003d00
        /*0540*/ 	.word	0x000000ff
        /*0544*/ 	.word	0x000000d0
        /*0548*/ 	.short	0x010a
        /*054a*/ 	.byte	0x2e
	.zero		1


	//   ....[69]....
        /*054c*/ 	.word	0x00003db0
        /*0550*/ 	.word	0x000000ff
        /*0554*/ 	.word	0x00000000
        /*0558*/ 	.short	0x010a
        /*055a*/ 	.byte	0x07
	.zero		1


	//   ....[70]....
        /*055c*/ 	.word	0x00003ee0
        /*0560*/ 	.word	0x000000ff
        /*0564*/ 	.word	0x00000000
        /*0568*/ 	.short	0x010a
        /*056a*/ 	.byte	0x04
	.zero		1


	//   ....[71]....
        /*056c*/ 	.word	0x00004320
        /*0570*/ 	.word	0x000000ff
        /*0574*/ 	.word	0x00000000
        /*0578*/ 	.short	0x010a
        /*057a*/ 	.byte	0x04
	.zero		1


	//   ....[72]....
        /*057c*/ 	.word	0x000043b0
        /*0580*/ 	.word	0x000000ff
        /*0584*/ 	.word	0x00000000
        /*0588*/ 	.short	0x010a
        /*058a*/ 	.byte	0x05
	.zero		1


	//   ....[73]....
        /*058c*/ 	.word	0x00004440
        /*0590*/ 	.word	0x000000ff
        /*0594*/ 	.word	0x00000000
        /*0598*/ 	.short	0x010a
        /*059a*/ 	.byte	0x05
	.zero		1


	//   ....[74]....
        /*059c*/ 	.word	0x000044e0
        /*05a0*/ 	.word	0x00000000
        /*05a4*/ 	.word	0x00000000
        /*05a8*/ 	.short	0x010a
        /*05aa*/ 	.byte	0xff
	.zero		1


	//   ....[75]....
        /*05ac*/ 	.word	0x00004520
        /*05b0*/ 	.word	0x00000000
        /*05b4*/ 	.word	0x00000000
        /*05b8*/ 	.short	0x010a
        /*05ba*/ 	.byte	0xff
	.zero		1


	//   ....[76]....
        /*05bc*/ 	.word	0x00004590
        /*05c0*/ 	.word	0x000000ff
        /*05c4*/ 	.word	0x00000000
        /*05c8*/ 	.short	0x0101
        /*05ca*/ 	.byte	0x04
	.zero		1


	//   ....[77]....
        /*05cc*/ 	.word	0x000045d0
        /*05d0*/ 	.word	0x000000ff
        /*05d4*/ 	.word	0x00000110
        /*05d8*/ 	.short	0x010a
        /*05da*/ 	.byte	0x29
	.zero		1


	//   ....[78]....
        /*05dc*/ 	.word	0x00004620
        /*05e0*/ 	.word	0x000000ff
        /*05e4*/ 	.word	0x00000000
        /*05e8*/ 	.short	0x0101
        /*05ea*/ 	.byte	0x04
	.zero		1


	//   ....[79]....
        /*05ec*/ 	.word	0x00004a80
        /*05f0*/ 	.word	0x0000000c
        /*05f4*/ 	.word	0x00000090
        /*05f8*/ 	.short	0x010a
        /*05fa*/ 	.byte	0xff
	.zero		1


	//   ....[80]....
        /*05fc*/ 	.word	0x00004bf0
        /*0600*/ 	.word	0x00000000
        /*0604*/ 	.word	0x00000000
        /*0608*/ 	.short	0x0101
        /*060a*/ 	.byte	0xff
	.zero		1


	//   ....[81]....
        /*060c*/ 	.word	0x00005070
        /*0610*/ 	.word	0x000000ff
        /*0614*/ 	.word	0x00000088
        /*0618*/ 	.short	0x010a
        /*061a*/ 	.byte	0x18
	.zero		1


	//   ....[82]....
        /*061c*/ 	.word	0x00005230
        /*0620*/ 	.word	0x000000ff
        /*0624*/ 	.word	0x00000068
        /*0628*/ 	.short	0x010a
        /*062a*/ 	.byte	0x04
	.zero		1


	//   ....[83]....
        /*062c*/ 	.word	0x00005400
        /*0630*/ 	.word	0x000000ff
        /*0634*/ 	.word	0x00000050
        /*0638*/ 	.short	0x010b
        /*063a*/ 	.byte	0x04
	.zero		1


	//   ....[84]....
        /*063c*/ 	.word	0x00005410
        /*0640*/ 	.word	0x000000ff
        /*0644*/ 	.word	0x00000000
        /*0648*/ 	.short	0x0101
        /*064a*/ 	.byte	0x14
	.zero		1


	//   ....[85]....
        /*064c*/ 	.word	0x00005420
        /*0650*/ 	.word	0x000000ff
        /*0654*/ 	.word	0x00000068
        /*0658*/ 	.short	0x010a
        /*065a*/ 	.byte	0x05
	.zero		1


	//   ....[86]....
        /*065c*/ 	.word	0x00005610
        /*0660*/ 	.word	0x000000ff
        /*0664*/ 	.word	0x00000050
        /*0668*/ 	.short	0x010b
        /*066a*/ 	.byte	0x05
	.zero		1


	//   ....[87]....
        /*066c*/ 	.word	0x00005620
        /*0670*/ 	.word	0x000000ff
        /*0674*/ 	.word	0x00000000
        /*0678*/ 	.short	0x0101
        /*067a*/ 	.byte	0x04
	.zero		1


	//   ....[88]....
        /*067c*/ 	.word	0x000056c0
        /*0680*/ 	.word	0x000000ff
        /*0684*/ 	.word	0x00000000
        /*0688*/ 	.short	0x010a
        /*068a*/ 	.byte	0x04
	.zero		1


	//   ....[89]....
        /*068c*/ 	.word	0x00005750
        /*0690*/ 	.word	0x000000ff
        /*0694*/ 	.word	0x00000000
        /*0698*/ 	.short	0x010a
        /*069a*/ 	.byte	0x05
	.zero		1


	//   ....[90]....
        /*069c*/ 	.word	0x000057f0
        /*06a0*/ 	.word	0x00000000
        /*06a4*/ 	.word	0x00000000
        /*06a8*/ 	.short	0x010a
        /*06aa*/ 	.byte	0xff
	.zero		1


	//   ....[91]....
        /*06ac*/ 	.word	0x00005b30
        /*06b0*/ 	.word	0x00000000
        /*06b4*/ 	.word	0x00000090
        /*06b8*/ 	.short	0x010a
        /*06ba*/ 	.byte	0xff
	.zero		1


	//   ....[92]....
        /*06bc*/ 	.word	0x00005c00
        /*06c0*/ 	.word	0x00000000
        /*06c4*/ 	.word	0x00000000
        /*06c8*/ 	.short	0x0101
        /*06ca*/ 	.byte	0xff
	.zero		1


	//   ....[93]....
        /*06cc*/ 	.word	0x000068a0
        /*06d0*/ 	.word	0x00000000
        /*06d4*/ 	.word	0x00000050
        /*06d8*/ 	.short	0x010a
        /*06da*/ 	.byte	0xff
	.zero		1


	//   ....[94]....
        /*06dc*/ 	.word	0x00006910
        /*06e0*/ 	.word	0x00000059
        /*06e4*/ 	.word	0x000000b0
        /*06e8*/ 	.short	0x010a
        /*06ea*/ 	.byte	0xff
	.zero		1


	//   ....[95]....
        /*06ec*/ 	.word	0x00006a00
        /*06f0*/ 	.word	0x00000000
        /*06f4*/ 	.word	0x00000050
        /*06f8*/ 	.short	0x010a
        /*06fa*/ 	.byte	0xff
	.zero		1


	//   ....[96]....
        /*06fc*/ 	.word	0x00006b30
        /*0700*/ 	.word	0x00000059
        /*0704*/ 	.word	0x000000b0
        /*0708*/ 	.short	0x010a
        /*070a*/ 	.byte	0xff
	.zero		1


	//   ....[97]....
        /*070c*/ 	.word	0x00007660
        /*0710*/ 	.word	0x00000000
        /*0714*/ 	.word	0x00000000
        /*0718*/ 	.short	0x0101
        /*071a*/ 	.byte	0xff
	.zero		1


	//   ....[98]....
        /*071c*/ 	.word	0x00007670
        /*0720*/ 	.word	0x00000002
        /*0724*/ 	.word	0x00000050
        /*0728*/ 	.short	0x010a
        /*072a*/ 	.byte	0xff
	.zero		1


	//   ....[99]....
        /*072c*/ 	.word	0x00007740
        /*0730*/ 	.word	0x00000002
        /*0734*/ 	.word	0x00000050
        /*0738*/ 	.short	0x010a
        /*073a*/ 	.byte	0xff
	.zero		1


	//   ....[100]....
        /*073c*/ 	.word	0x00007bc0
        /*0740*/ 	.word	0x00000059
        /*0744*/ 	.word	0x00000000
        /*0748*/ 	.short	0x0101
        /*074a*/ 	.byte	0xff
	.zero		1


	//   ....[101]....
        /*074c*/ 	.word	0x000083e0
        /*0750*/ 	.word	0x00000002
        /*0754*/ 	.word	0x00000000
        /*0758*/ 	.short	0x0101
        /*075a*/ 	.byte	0xff
	.zero		1


	//   ....[102]....
        /*075c*/ 	.word	0x00008690
        /*0760*/ 	.word	0x000000ff
        /*0764*/ 	.word	0x00000000
        /*0768*/ 	.short	0x0101
        /*076a*/ 	.byte	0x04
	.zero		1


	//   ....[103]....
        /*076c*/ 	.word	0x000086b0
        /*0770*/ 	.word	0x00000003
        /*0774*/ 	.word	0x00000100
        /*0778*/ 	.short	0x010a
        /*077a*/ 	.byte	0xff
	.zero		1


	//   ....[104]....
        /*077c*/ 	.word	0x00008710
        /*0780*/ 	.word	0x00000000
        /*0784*/ 	.word	0x00000028
        /*0788*/ 	.short	0x010a
        /*078a*/ 	.byte	0xff
	.zero		1


	//   ....[105]....
        /*078c*/ 	.word	0x00008770
        /*0790*/ 	.word	0x00000000
        /*0794*/ 	.word	0x00000028
        /*0798*/ 	.short	0x010a
        /*079a*/ 	.byte	0xff
	.zero		1


	//   ....[106]....
        /*079c*/ 	.word	0x000087c0
        /*07a0*/ 	.word	0x00000003
        /*07a4*/ 	.word	0x00000090
        /*07a8*/ 	.short	0x010a
        /*07aa*/ 	.byte	0xff
	.zero		1


	//   ....[107]....
        /*07ac*/ 	.word	0x00008820
        /*07b0*/ 	.word	0x00000000
        /*07b4*/ 	.word	0x00000000
        /*07b8*/ 	.short	0x010a
        /*07ba*/ 	.byte	0xff
	.zero		1


	//   ....[108]....
        /*07bc*/ 	.word	0x00008880
        /*07c0*/ 	.word	0x00000000
        /*07c4*/ 	.word	0x00000000
        /*07c8*/ 	.short	0x010a
        /*07ca*/ 	.byte	0xff
	.zero		1


	//   ....[109]....
        /*07cc*/ 	.word	0x000088e0
        /*07d0*/ 	.word	0x00000000
        /*07d4*/ 	.word	0x00000000
        /*07d8*/ 	.short	0x010a
        /*07da*/ 	.byte	0xff
	.zero		1


	//   ....[110]....
        /*07dc*/ 	.word	0x00008940
        /*07e0*/ 	.word	0x00000000
        /*07e4*/ 	.word	0x00000000
        /*07e8*/ 	.short	0x010a
        /*07ea*/ 	.byte	0xff
	.zero		1


	//   ....[111]....
        /*07ec*/ 	.word	0x00008990
        /*07f0*/ 	.word	0x00000000
        /*07f4*/ 	.word	0x000000f0
        /*07f8*/ 	.short	0x010a
        /*07fa*/ 	.byte	0xff
	.zero		1


	//   ....[112]....
        /*07fc*/ 	.word	0x000089f0
        /*0800*/ 	.word	0x00000000
        /*0804*/ 	.word	0x000000a0
        /*0808*/ 	.short	0x010a
        /*080a*/ 	.byte	0xff
	.zero		1


	//   ....[113]....
        /*080c*/ 	.word	0x00008a40
        /*0810*/ 	.word	0x00000000
        /*0814*/ 	.word	0x00000090
        /*0818*/ 	.short	0x010a
        /*081a*/ 	.byte	0xff
	.zero		1


	//   ....[114]....
        /*081c*/ 	.word	0x00008aa0
        /*0820*/ 	.word	0x00000000
        /*0824*/ 	.word	0x000000a0
        /*0828*/ 	.short	0x010a
        /*082a*/ 	.byte	0xff
	.zero		1


	//   ....[115]....
        /*082c*/ 	.word	0x00008b00
        /*0830*/ 	.word	0x00000005
        /*0834*/ 	.word	0x00000008
        /*0838*/ 	.short	0x010a
        /*083a*/ 	.byte	0xff
	.zero		1


	//   ....[116]....
        /*083c*/ 	.word	0x00008bf0
        /*0840*/ 	.word	0x00000003
        /*0844*/ 	.word	0x00000008
        /*0848*/ 	.short	0x010a
        /*084a*/ 	.byte	0xff
	.zero		1


	//   ....[117]....
        /*084c*/ 	.word	0x00008c40
        /*0850*/ 	.word	0x00000000
        /*0854*/ 	.word	0x00000090
        /*0858*/ 	.short	0x010a
        /*085a*/ 	.byte	0xff
	.zero		1


	//   ....[118]....
        /*085c*/ 	.word	0x00008ca0
        /*0860*/ 	.word	0x00000000
        /*0864*/ 	.word	0x000000d0
        /*0868*/ 	.short	0x010a
        /*086a*/ 	.byte	0xff
	.zero		1


	//   ....[119]....
        /*086c*/ 	.word	0x00008d00
        /*0870*/ 	.word	0x00000000
        /*0874*/ 	.word	0x00000000
        /*0878*/ 	.short	0x010a
        /*087a*/ 	.byte	0xff
	.zero		1


	//   ....[120]....
        /*087c*/ 	.word	0x00008d60
        /*0880*/ 	.word	0x00000000
        /*0884*/ 	.word	0x00000000
        /*0888*/ 	.short	0x010a
        /*088a*/ 	.byte	0xff
	.zero		1


	//   ....[121]....
        /*088c*/ 	.word	0x00008dc0
        /*0890*/ 	.word	0x00000000
        /*0894*/ 	.word	0x00000000
        /*0898*/ 	.short	0x010a
        /*089a*/ 	.byte	0xff
	.zero		1


	//   ....[122]....
        /*089c*/ 	.word	0x00008e20
        /*08a0*/ 	.word	0x00000000
        /*08a4*/ 	.word	0x00000000
        /*08a8*/ 	.short	0x010a
        /*08aa*/ 	.byte	0xff
	.zero		1


	//   ....[123]....
        /*08ac*/ 	.word	0x00008e80
        /*08b0*/ 	.word	0x00000000
        /*08b4*/ 	.word	0x00000110
        /*08b8*/ 	.short	0x010a
        /*08ba*/ 	.byte	0xff
	.zero		1


	//   ....[124]....
        /*08bc*/ 	.word	0x00008ed0
        /*08c0*/ 	.word	0x0000000c
        /*08c4*/ 	.word	0x00000090
        /*08c8*/ 	.short	0x010a
        /*08ca*/ 	.byte	0xff
	.zero		1


	//   ....[125]....
        /*08cc*/ 	.word	0x00008f30
        /*08d0*/ 	.word	0x00000000
        /*08d4*/ 	.word	0x00000088
        /*08d8*/ 	.short	0x010a
        /*08da*/ 	.byte	0xff
	.zero		1


	//   ....[126]....
        /*08dc*/ 	.word	0x00008f90
        /*08e0*/ 	.word	0x00000000
        /*08e4*/ 	.word	0x00000068
        /*08e8*/ 	.short	0x010a
        /*08ea*/ 	.byte	0xff
	.zero		1


	//   ....[127]....
        /*08ec*/ 	.word	0x00008ff0
        /*08f0*/ 	.word	0x00000009
        /*08f4*/ 	.word	0x00000068
        /*08f8*/ 	.short	0x010a
        /*08fa*/ 	.byte	0xff
	.zero		1


	//   ....[128]....
        /*08fc*/ 	.word	0x00009050
        /*0900*/ 	.word	0x00000000
        /*0904*/ 	.word	0x00000000
        /*0908*/ 	.short	0x010a
        /*090a*/ 	.byte	0xff
	.zero		1


	//   ....[129]....
        /*090c*/ 	.word	0x000090b0
        /*0910*/ 	.word	0x00000000
        /*0914*/ 	.word	0x00000000
        /*0918*/ 	.short	0x010a
        /*091a*/ 	.byte	0xff
	.zero		1


	//   ....[130]....
        /*091c*/ 	.word	0x00009100
        /*0920*/ 	.word	0x00000000
        /*0924*/ 	.word	0x00000090
        /*0928*/ 	.short	0x010a
        /*092a*/ 	.byte	0xff
	.zero		1


	//   ....[131]....
        /*092c*/ 	.word	0x00009150
        /*0930*/ 	.word	0x00000000
        /*0934*/ 	.word	0x00000050
        /*0938*/ 	.short	0x010a
        /*093a*/ 	.byte	0xff
	.zero		1


	//   ....[132]....
        /*093c*/ 	.word	0x000091a0
        /*0940*/ 	.word	0x00000059
        /*0944*/ 	.word	0x000000b0
        /*0948*/ 	.short	0x010a
        /*094a*/ 	.byte	0xff
	.zero		1


	//   ....[133]....
        /*094c*/ 	.word	0x000091f0
        /*0950*/ 	.word	0x00000002
        /*0954*/ 	.word	0x00000050
        /*0958*/ 	.short	0x010a
        /*095a*/ 	.byte	0xff
	.zero		1


	//----- nvinfo : EIATTR_NUM_MBARRIERS
	.align		4
.L_47:
        /*095c*/ 	.byte	0x03, 0x38
        /*095e*/ 	.short	0x0023


	//----- nvinfo : EIATTR_EXIT_INSTR_OFFSETS
	.align		4
        /*0960*/ 	.byte	0x04, 0x1c
        /*0962*/ 	.short	(.L_49 - .L_48)


	//   ....[0]....
.L_48:
        /*0964*/ 	.word	0x00002dc0


	//   ....[1]....
        /*0968*/ 	.word	0x000032b0


	//   ....[2]....
        /*096c*/ 	.word	0x00003310


	//   ....[3]....
        /*0970*/ 	.word	0x00004850


	//   ....[4]....
        /*0974*/ 	.word	0x00005820


	//   ....[5]....
        /*0978*/ 	.word	0x00005860


	//   ....[6]....
        /*097c*/ 	.word	0x00008580


	//   ....[7]....
        /*0980*/ 	.word	0x00008600


	//   ....[8]....
        /*0984*/ 	.word	0x00008630


	//   ....[9]....
        /*0988*/ 	.word	0x000086a0


	//----- nvinfo : EIATTR_MAX_THREADS
	.align		4
.L_49:
        /*098c*/ 	.byte	0x04, 0x05
        /*098e*/ 	.short	(.L_51 - .L_50)
.L_50:
        /*0990*/ 	.word	0x00000100
        /*0994*/ 	.word	0x00000001
        /*0998*/ 	.word	0x00000001


	//----- nvinfo : EIATTR_CRS_STACK_SIZE
	.align		4
.L_51:
        /*099c*/ 	.byte	0x04, 0x1e
        /*099e*/ 	.short	(.L_53 - .L_52)
.L_52:
        /*09a0*/ 	.word	0x00000000


	//----- nvinfo : EIATTR_CBANK_PARAM_SIZE
	.align		4
.L_53:
        /*09a4*/ 	.byte	0x03, 0x19
        /*09a6*/ 	.short	0x0800


	//----- nvinfo : EIATTR_PARAM_CBANK
	.align		4
        /*09a8*/ 	.byte	0x04, 0x0a
        /*09aa*/ 	.short	(.L_55 - .L_54)
	.align		4
.L_54:
        /*09ac*/ 	.word	index@(.nv.constant0._ZN7cutlass13device_kernelINS_4gemm6kernel13GemmUniversalIN4cute5tupleIJiiiiEEENS1_10collective13CollectiveMmaINS1_35MainloopSm100TmaUmmaWarpSpecializedILi5ELi2ELi4ENS5_IJNS4_1CILi2EEESB_NSA_ILi1EEEEEEEENS5_IJNSA_ILi256EEENSA_ILi64EEENSA_ILi128EEEEEENS_10bfloat16_tENS5_IJlSC_lEEESJ_SK_NS4_8TiledMMAINS4_8MMA_AtomIJNS4_26SM100_MMA_F16BF16_2x1SM_SSISJ_SJ_fLi256ELi64ELNS4_4UMMA5MajorE0ELSP_0ELNSO_7ScaleInE0ELSQ_0EEEEEENS4_6LayoutINS5_IJSC_SC_SC_EEENS5_IJNSA_ILi0EEESV_SV_EEEEENS5_IJNS4_10UnderscoreESY_SY_EEEEENS4_28SM100_TMA_2SM_LOAD_MULTICASTENS4_14ComposedLayoutINS4_7SwizzleILi3ELi4ELi3EEENS4_18smem_ptr_flag_bitsILi16EEENST_INS5_IJNSA_ILi8EEESG_EEENS5_IJSG_SC_EEEEEEEvNS4_8identityENS4_18SM100_TMA_2SM_LOADES1B_vS1C_EENS_8epilogue10collective18CollectiveEpilogueINS1F_23Sm100TmaWarpSpecializedILi3ELi2ELi32ELb1ELb0EEEJNS5_IJSH_SG_SH_EEENS5_IJNST_ISH_SC_EENST_INSA_ILi32EEESC_EEEEESJ_SK_SJ_SK_NS1F_6fusion15FusionCallbacksIS1J_NS1P_17LinearCombinationISJ_fSJ_fLNS_15FloatRoundStyleE2EEES1K_S1O_JEEENS4_5SM1004TMEM4LOAD26SM100_TMEM_LOAD_32dp32b32xENS4_13SM90_TMA_LOADENS12_INS13_ILi2ELi4ELi3EEES16_NST_INS5_IJS17_S1M_EEENS5_IJS1M_SC_EEEEEEENS4_39AutoVectorizingCopyWithAssumedAlignmentILi128EEENS4_14SM90_TMA_STOREES24_S26_S26_EEEvvEEEEvNT_6ParamsE)
        /*09b0*/ 	.short	0x0380
        /*09b2*/ 	.short	0x0800


	//----- nvinfo : EIATTR_SW_WAR
	.align		4
.L_55:
        /*09b4*/ 	.byte	0x04, 0x36
        /*09b6*/ 	.short	(.L_57 - .L_56)
.L_56:
        /*09b8*/ 	.word	0x00000008
.L_57:


//--------------------- .nv.callgraph             --------------------------
	.section	.nv.callgraph,"",@"SHT_CUDA_CALLGRAPH"
	.align	4
	.sectionentsize	8
	.align		4
        /*0000*/ 	.word	0x00000000
	.align		4
        /*0004*/ 	.word	0xffffffff
	.align		4
        /*0008*/ 	.word	index@(_ZN7cutlass13device_kernelINS_4gemm6kernel13GemmUniversalIN4cute5tupleIJiiiiEEENS1_10collective13CollectiveMmaINS1_35MainloopSm100TmaUmmaWarpSpecializedILi5ELi2ELi4ENS5_IJNS4_1CILi2EEESB_NSA_ILi1EEEEEEEENS5_IJNSA_ILi256EEENSA_ILi64EEENSA_ILi128EEEEEENS_10bfloat16_tENS5_IJlSC_lEEESJ_SK_NS4_8TiledMMAINS4_8MMA_AtomIJNS4_26SM100_MMA_F16BF16_2x1SM_SSISJ_SJ_fLi256ELi64ELNS4_4UMMA5MajorE0ELSP_0ELNSO_7ScaleInE0ELSQ_0EEEEEENS4_6LayoutINS5_IJSC_SC_SC_EEENS5_IJNSA_ILi0EEESV_SV_EEEEENS5_IJNS4_10UnderscoreESY_SY_EEEEENS4_28SM100_TMA_2SM_LOAD_MULTICASTENS4_14ComposedLayoutINS4_7SwizzleILi3ELi4ELi3EEENS4_18smem_ptr_flag_bitsILi16EEENST_INS5_IJNSA_ILi8EEESG_EEENS5_IJSG_SC_EEEEEEEvNS4_8identityENS4_18SM100_TMA_2SM_LOADES1B_vS1C_EENS_8epilogue10collective18CollectiveEpilogueINS1F_23Sm100TmaWarpSpecializedILi3ELi2ELi32ELb1ELb0EEEJNS5_IJSH_SG_SH_EEENS5_IJNST_ISH_SC_EENST_INSA_ILi32EEESC_EEEEESJ_SK_SJ_SK_NS1F_6fusion15FusionCallbacksIS1J_NS1P_17LinearCombinationISJ_fSJ_fLNS_15FloatRoundStyleE2EEES1K_S1O_JEEENS4_5SM1004TMEM4LOAD26SM100_TMEM_LOAD_32dp32b32xENS4_13SM90_TMA_LOADENS12_INS13_ILi2ELi4ELi3EEES16_NST_INS5_IJS17_S1M_EEENS5_IJS1M_SC_EEEEEEENS4_39AutoVectorizingCopyWithAssumedAlignmentILi128EEENS4_14SM90_TMA_STOREES24_S26_S26_EEEvvEEEEvNT_6ParamsE)
	.align		4
        /*000c*/ 	.word	index@(__assertfail)
	.align		4
        /*0010*/ 	.word	0x00000000
	.align		4
        /*0014*/ 	.word	0xfffffffe
	.align		4
        /*0018*/ 	.word	0x00000000
	.align		4
        /*001c*/ 	.word	0xfffffffd
	.align		4
        /*0020*/ 	.word	0x00000000
	.align		4
        /*0024*/ 	.word	0xfffffffc


//--------------------- .nv.constant4             --------------------------
	.section	.nv.constant4,"a",@progbits
	.align	8
	.align		8
.nv.constant4:
        /*0000*/ 	.dword	__assertfail
	.align		8
        /*0008*/ 	.dword	__unnamed_1
	.align		8
        /*0010*/ 	.dword	__unnamed_2
	.align		8
        /*0018*/ 	.dword	_ZN40_INTERNAL_1fae103f_4_k_cu_dd52e632_315984cuda3std3__45__cpo5beginE
	.align		8
        /*0020*/ 	.dword	_ZN40_INTERNAL_1fae103f_4_k_cu_dd52e632_315984cuda3std3__45__cpo3endE
	.align		8
        /*0028*/ 	.dword	_ZN40_INTERNAL_1fae103f_4_k_cu_dd52e632_315984cuda3std3__45__cpo6cbeginE
	.align		8
        /*0030*/ 	.dword	_ZN40_INTERNAL_1fae103f_4_k_cu_dd52e632_315984cuda3std3__45__cpo4cendE
	.align		8
        /*0038*/ 	.dword	_ZN40_INTERNAL_1fae103f_4_k_cu_dd52e632_315984cuda3std3__442_GLOBAL__N__1fae103f_4_k_cu_dd52e632_315986ignoreE
	.align		8
        /*0040*/ 	.dword	_ZN40_INTERNAL_1fae103f_4_k_cu_dd52e632_315984cuda3std3__419piecewise_constructE
	.align		8
        /*0048*/ 	.dword	_ZN40_INTERNAL_1fae103f_4_k_cu_dd52e632_315984cuda3std3__48in_placeE
	.align		8
        /*0050*/ 	.dword	_ZN40_INTERNAL_1fae103f_4_k_cu_dd52e632_315984cuda3std6ranges3__45__cpo4swapE
	.align		8
        /*0058*/ 	.dword	_ZN40_INTERNAL_1fae103f_4_k_cu_dd52e632_315984cuda3std6ranges3__45__cpo9iter_moveE
	.align		8
        /*0060*/ 	.dword	_ZN40_INTERNAL_1fae103f_4_k_cu_dd52e632_315984cute7productE
	.align		8
        /*0068*/ 	.dword	_ZN40_INTERNAL_1fae103f_4_k_cu_dd52e632_315984cute1_E
	.align		8
        /*0070*/ 	.dword	$str$25
	.align		8
        /*0078*/ 	.dword	$str$26
	.align		8
        /*0080*/ 	.dword	$str$27
	.align		8
        /*0088*/ 	.dword	$str$28


//--------------------- .text._ZN7cutlass13device_kernelINS_4gemm6kernel13GemmUniversalIN4cute5tupleIJiiiiEEENS1_10collective13CollectiveMmaINS1_35MainloopSm100TmaUmmaWarpSpecializedILi5ELi2ELi4ENS5_IJNS4_1CILi2EEESB_NSA_ILi1EEEEEEEENS5_IJNSA_ILi256EEENSA_ILi64EEENSA_ILi128EEEEEENS_10bfloat16_tENS5_IJlSC_lEEESJ_SK_NS4_8TiledMMAINS4_8MMA_AtomIJNS4_26SM100_MMA_F16BF16_2x1SM_SSISJ_SJ_fLi256ELi64ELNS4_4UMMA5MajorE0ELSP_0ELNSO_7ScaleInE0ELSQ_0EEEEEENS4_6LayoutINS5_IJSC_SC_SC_EEENS5_IJNSA_ILi0EEESV_SV_EEEEENS5_IJNS4_10UnderscoreESY_SY_EEEEENS4_28SM100_TMA_2SM_LOAD_MULTICASTENS4_14ComposedLayoutINS4_7SwizzleILi3ELi4ELi3EEENS4_18smem_ptr_flag_bitsILi16EEENST_INS5_IJNSA_ILi8EEESG_EEENS5_IJSG_SC_EEEEEEEvNS4_8identityENS4_18SM100_TMA_2SM_LOADES1B_vS1C_EENS_8epilogue10collective18CollectiveEpilogueINS1F_23Sm100TmaWarpSpecializedILi3ELi2ELi32ELb1ELb0EEEJNS5_IJSH_SG_SH_EEENS5_IJNST_ISH_SC_EENST_INSA_ILi32EEESC_EEEEESJ_SK_SJ_SK_NS1F_6fusion15FusionCallbacksIS1J_NS1P_17LinearCombinationISJ_fSJ_fLNS_15FloatRoundStyleE2EEES1K_S1O_JEEENS4_5SM1004TMEM4LOAD26SM100_TMEM_LOAD_32dp32b32xENS4_13SM90_TMA_LOADENS12_INS13_ILi2ELi4ELi3EEES16_NST_INS5_IJS17_S1M_EEENS5_IJS1M_SC_EEEEEEENS4_39AutoVectorizingCopyWithAssumedAlignmentILi128EEENS4_14SM90_TMA_STOREES24_S26_S26_EEEvvEEEEvNT_6ParamsE --------------------------
	.section	.text._ZN7cutlass13device_kernelINS_4gemm6kernel13GemmUniversalIN4cute5tupleIJiiiiEEENS1_10collective13CollectiveMmaINS1_35MainloopSm100TmaUmmaWarpSpecializedILi5ELi2ELi4ENS5_IJNS4_1CILi2EEESB_NSA_ILi1EEEEEEEENS5_IJNSA_ILi256EEENSA_ILi64EEENSA_ILi128EEEEEENS_10bfloat16_tENS5_IJlSC_lEEESJ_SK_NS4_8TiledMMAINS4_8MMA_AtomIJNS4_26SM100_MMA_F16BF16_2x1SM_SSISJ_SJ_fLi256ELi64ELNS4_4UMMA5MajorE0ELSP_0ELNSO_7ScaleInE0ELSQ_0EEEEEENS4_6LayoutINS5_IJSC_SC_SC_EEENS5_IJNSA_ILi0EEESV_SV_EEEEENS5_IJNS4_10UnderscoreESY_SY_EEEEENS4_28SM100_TMA_2SM_LOAD_MULTICASTENS4_14ComposedLayoutINS4_7SwizzleILi3ELi4ELi3EEENS4_18smem_ptr_flag_bitsILi16EEENST_INS5_IJNSA_ILi8EEESG_EEENS5_IJSG_SC_EEEEEEEvNS4_8identityENS4_18SM100_TMA_2SM_LOADES1B_vS1C_EENS_8epilogue10collective18CollectiveEpilogueINS1F_23Sm100TmaWarpSpecializedILi3ELi2ELi32ELb1ELb0EEEJNS5_IJSH_SG_SH_EEENS5_IJNST_ISH_SC_EENST_INSA_ILi32EEESC_EEEEESJ_SK_SJ_SK_NS1F_6fusion15FusionCallbacksIS1J_NS1P_17LinearCombinationISJ_fSJ_fLNS_15FloatRoundStyleE2EEES1K_S1O_JEEENS4_5SM1004TMEM4LOAD26SM100_TMEM_LOAD_32dp32b32xENS4_13SM90_TMA_LOADENS12_INS13_ILi2ELi4ELi3EEES16_NST_INS5_IJS17_S1M_EEENS5_IJS1M_SC_EEEEEEENS4_39AutoVectorizingCopyWithAssumedAlignmentILi128EEENS4_14SM90_TMA_STOREES24_S26_S26_EEEvvEEEEvNT_6ParamsE,"ax",@progbits
	.align	128
.text._ZN7cutlass13device_kernelINS_4gemm6kernel13GemmUniversalIN4cute5tupleIJiiiiEEENS1_10collective13CollectiveMmaINS1_35MainloopSm100TmaUmmaWarpSpecializedILi5ELi2ELi4ENS5_IJNS4_1CILi2EEESB_NSA_ILi1EEEEEEEENS5_IJNSA_ILi256EEENSA_ILi64EEENSA_ILi128EEEEEENS_10bfloat16_tENS5_IJlSC_lEEESJ_SK_NS4_8TiledMMAINS4_8MMA_AtomIJNS4_26SM100_MMA_F16BF16_2x1SM_SSISJ_SJ_fLi256ELi64ELNS4_4UMMA5MajorE0ELSP_0ELNSO_7ScaleInE0ELSQ_0EEEEEENS4_6LayoutINS5_IJSC_SC_SC_EEENS5_IJNSA_ILi0EEESV_SV_EEEEENS5_IJNS4_10UnderscoreESY_SY_EEEEENS4_28SM100_TMA_2SM_LOAD_MULTICASTENS4_14ComposedLayoutINS4_7SwizzleILi3ELi4ELi3EEENS4_18smem_ptr_flag_bitsILi16EEENST_INS5_IJNSA_ILi8EEESG_EEENS5_IJSG_SC_EEEEEEEvNS4_8identityENS4_18SM100_TMA_2SM_LOADES1B_vS1C_EENS_8epilogue10collective18CollectiveEpilogueINS1F_23Sm100TmaWarpSpecializedILi3ELi2ELi32ELb1ELb0EEEJNS5_IJSH_SG_SH_EEENS5_IJNST_ISH_SC_EENST_INSA_ILi32EEESC_EEEEESJ_SK_SJ_SK_NS1F_6fusion15FusionCallbacksIS1J_NS1P_17LinearCombinationISJ_fSJ_fLNS_15FloatRoundStyleE2EEES1K_S1O_JEEENS4_5SM1004TMEM4LOAD26SM100_TMEM_LOAD_32dp32b32xENS4_13SM90_TMA_LOADENS12_INS13_ILi2ELi4ELi3EEES16_NST_INS5_IJS17_S1M_EEENS5_IJS1M_SC_EEEEEEENS4_39AutoVectorizingCopyWithAssumedAlignmentILi128EEENS4_14SM90_TMA_STOREES24_S26_S26_EEEvvEEEEvNT_6ParamsE:
        .type           _ZN7cutlass13device_kernelINS_4gemm6kernel13GemmUniversalIN4cute5tupleIJiiiiEEENS1_10collective13CollectiveMmaINS1_35MainloopSm100TmaUmmaWarpSpecializedILi5ELi2ELi4ENS5_IJNS4_1CILi2EEESB_NSA_ILi1EEEEEEEENS5_IJNSA_ILi256EEENSA_ILi64EEENSA_ILi128EEEEEENS_10bfloat16_tENS5_IJlSC_lEEESJ_SK_NS4_8TiledMMAINS4_8MMA_AtomIJNS4_26SM100_MMA_F16BF16_2x1SM_SSISJ_SJ_fLi256ELi64ELNS4_4UMMA5MajorE0ELSP_0ELNSO_7ScaleInE0ELSQ_0EEEEEENS4_6LayoutINS5_IJSC_SC_SC_EEENS5_IJNSA_ILi0EEESV_SV_EEEEENS5_IJNS4_10UnderscoreESY_SY_EEEEENS4_28SM100_TMA_2SM_LOAD_MULTICASTENS4_14ComposedLayoutINS4_7SwizzleILi3ELi4ELi3EEENS4_18smem_ptr_flag_bitsILi16EEENST_INS5_IJNSA_ILi8EEESG_EEENS5_IJSG_SC_EEEEEEEvNS4_8identityENS4_18SM100_TMA_2SM_LOADES1B_vS1C_EENS_8epilogue10collective18CollectiveEpilogueINS1F_23Sm100TmaWarpSpecializedILi3ELi2ELi32ELb1ELb0EEEJNS5_IJSH_SG_SH_EEENS5_IJNST_ISH_SC_EENST_INSA_ILi32EEESC_EEEEESJ_SK_SJ_SK_NS1F_6fusion15FusionCallbacksIS1J_NS1P_17LinearCombinationISJ_fSJ_fLNS_15FloatRoundStyleE2EEES1K_S1O_JEEENS4_5SM1004TMEM4LOAD26SM100_TMEM_LOAD_32dp32b32xENS4_13SM90_TMA_LOADENS12_INS13_ILi2ELi4ELi3EEES16_NST_INS5_IJS17_S1M_EEENS5_IJS1M_SC_EEEEEEENS4_39AutoVectorizingCopyWithAssumedAlignmentILi128EEENS4_14SM90_TMA_STOREES24_S26_S26_EEEvvEEEEvNT_6ParamsE,@function
        .size           _ZN7cutlass13device_kernelINS_4gemm6kernel13GemmUniversalIN4cute5tupleIJiiiiEEENS1_10collective13CollectiveMmaINS1_35MainloopSm100TmaUmmaWarpSpecializedILi5ELi2ELi4ENS5_IJNS4_1CILi2EEESB_NSA_ILi1EEEEEEEENS5_IJNSA_ILi256EEENSA_ILi64EEENSA_ILi128EEEEEENS_10bfloat16_tENS5_IJlSC_lEEESJ_SK_NS4_8TiledMMAINS4_8MMA_AtomIJNS4_26SM100_MMA_F16BF16_2x1SM_SSISJ_SJ_fLi256ELi64ELNS4_4UMMA5MajorE0ELSP_0ELNSO_7ScaleInE0ELSQ_0EEEEEENS4_6LayoutINS5_IJSC_SC_SC_EEENS5_IJNSA_ILi0EEESV_SV_EEEEENS5_IJNS4_10UnderscoreESY_SY_EEEEENS4_28SM100_TMA_2SM_LOAD_MULTICASTENS4_14ComposedLayoutINS4_7SwizzleILi3ELi4ELi3EEENS4_18smem_ptr_flag_bitsILi16EEENST_INS5_IJNSA_ILi8EEESG_EEENS5_IJSG_SC_EEEEEEEvNS4_8identityENS4_18SM100_TMA_2SM_LOADES1B_vS1C_EENS_8epilogue10collective18CollectiveEpilogueINS1F_23Sm100TmaWarpSpecializedILi3ELi2ELi32ELb1ELb0EEEJNS5_IJSH_SG_SH_EEENS5_IJNST_ISH_SC_EENST_INSA_ILi32EEESC_EEEEESJ_SK_SJ_SK_NS1F_6fusion15FusionCallbacksIS1J_NS1P_17LinearCombinationISJ_fSJ_fLNS_15FloatRoundStyleE2EEES1K_S1O_JEEENS4_5SM1004TMEM4LOAD26SM100_TMEM_LOAD_32dp32b32xENS4_13SM90_TMA_LOADENS12_INS13_ILi2ELi4ELi3EEES16_NST_INS5_IJS17_S1M_EEENS5_IJS1M_SC_EEEEEEENS4_39AutoVectorizingCopyWithAssumedAlignmentILi128EEENS4_14SM90_TMA_STOREES24_S26_S26_EEEvvEEEEvNT_6ParamsE,(.L_x_180 - _ZN7cutlass13device_kernelINS_4gemm6kernel13GemmUniversalIN4cute5tupleIJiiiiEEENS1_10collective13CollectiveMmaINS1_35MainloopSm100TmaUmmaWarpSpecializedILi5ELi2ELi4ENS5_IJNS4_1CILi2EEESB_NSA_ILi1EEEEEEEENS5_IJNSA_ILi256EEENSA_ILi64EEENSA_ILi128EEEEEENS_10bfloat16_tENS5_IJlSC_lEEESJ_SK_NS4_8TiledMMAINS4_8MMA_AtomIJNS4_26SM100_MMA_F16BF16_2x1SM_SSISJ_SJ_fLi256ELi64ELNS4_4UMMA5MajorE0ELSP_0ELNSO_7ScaleInE0ELSQ_0EEEEEENS4_6LayoutINS5_IJSC_SC_SC_EEENS5_IJNSA_ILi0EEESV_SV_EEEEENS5_IJNS4_10UnderscoreESY_SY_EEEEENS4_28SM100_TMA_2SM_LOAD_MULTICASTENS4_14ComposedLayoutINS4_7SwizzleILi3ELi4ELi3EEENS4_18smem_ptr_flag_bitsILi16EEENST_INS5_IJNSA_ILi8EEESG_EEENS5_IJSG_SC_EEEEEEEvNS4_8identityENS4_18SM100_TMA_2SM_LOADES1B_vS1C_EENS_8epilogue10collective18CollectiveEpilogueINS1F_23Sm100TmaWarpSpecializedILi3ELi2ELi32ELb1ELb0EEEJNS5_IJSH_SG_SH_EEENS5_IJNST_ISH_SC_EENST_INSA_ILi32EEESC_EEEEESJ_SK_SJ_SK_NS1F_6fusion15FusionCallbacksIS1J_NS1P_17LinearCombinationISJ_fSJ_fLNS_15FloatRoundStyleE2EEES1K_S1O_JEEENS4_5SM1004TMEM4LOAD26SM100_TMEM_LOAD_32dp32b32xENS4_13SM90_TMA_LOADENS12_INS13_ILi2ELi4ELi3EEES16_NST_INS5_IJS17_S1M_EEENS5_IJS1M_SC_EEEEEEENS4_39AutoVectorizingCopyWithAssumedAlignmentILi128EEENS4_14SM90_TMA_STOREES24_S26_S26_EEEvvEEEEvNT_6ParamsE)
        .other          _ZN7cutlass13device_kernelINS_4gemm6kernel13GemmUniversalIN4cute5tupleIJiiiiEEENS1_10collective13CollectiveMmaINS1_35MainloopSm100TmaUmmaWarpSpecializedILi5ELi2ELi4ENS5_IJNS4_1CILi2EEESB_NSA_ILi1EEEEEEEENS5_IJNSA_ILi256EEENSA_ILi64EEENSA_ILi128EEEEEENS_10bfloat16_tENS5_IJlSC_lEEESJ_SK_NS4_8TiledMMAINS4_8MMA_AtomIJNS4_26SM100_MMA_F16BF16_2x1SM_SSISJ_SJ_fLi256ELi64ELNS4_4UMMA5MajorE0ELSP_0ELNSO_7ScaleInE0ELSQ_0EEEEEENS4_6LayoutINS5_IJSC_SC_SC_EEENS5_IJNSA_ILi0EEESV_SV_EEEEENS5_IJNS4_10UnderscoreESY_SY_EEEEENS4_28SM100_TMA_2SM_LOAD_MULTICASTENS4_14ComposedLayoutINS4_7SwizzleILi3ELi4ELi3EEENS4_18smem_ptr_flag_bitsILi16EEENST_INS5_IJNSA_ILi8EEESG_EEENS5_IJSG_SC_EEEEEEEvNS4_8identityENS4_18SM100_TMA_2SM_LOADES1B_vS1C_EENS_8epilogue10collective18CollectiveEpilogueINS1F_23Sm100TmaWarpSpecializedILi3ELi2ELi32ELb1ELb0EEEJNS5_IJSH_SG_SH_EEENS5_IJNST_ISH_SC_EENST_INSA_ILi32EEESC_EEEEESJ_SK_SJ_SK_NS1F_6fusion15FusionCallbacksIS1J_NS1P_17LinearCombinationISJ_fSJ_fLNS_15FloatRoundStyleE2EEES1K_S1O_JEEENS4_5SM1004TMEM4LOAD26SM100_TMEM_LOAD_32dp32b32xENS4_13SM90_TMA_LOADENS12_INS13_ILi2ELi4ELi3EEES16_NST_INS5_IJS17_S1M_EEENS5_IJS1M_SC_EEEEEEENS4_39AutoVectorizingCopyWithAssumedAlignmentILi128EEENS4_14SM90_TMA_STOREES24_S26_S26_EEEvvEEEEvNT_6ParamsE,@"STO_CUDA_ENTRY STV_DEFAULT"
_ZN7cutlass13device_kernelINS_4gemm6kernel13GemmUniversalIN4cute5tupleIJiiiiEEENS1_10collective13CollectiveMmaINS1_35MainloopSm100TmaUmmaWarpSpecializedILi5ELi2ELi4ENS5_IJNS4_1CILi2EEESB_NSA_ILi1EEEEEEEENS5_IJNSA_ILi256EEENSA_ILi64EEENSA_ILi128EEEEEENS_10bfloat16_tENS5_IJlSC_lEEESJ_SK_NS4_8TiledMMAINS4_8MMA_AtomIJNS4_26SM100_MMA_F16BF16_2x1SM_SSISJ_SJ_fLi256ELi64ELNS4_4UMMA5MajorE0ELSP_0ELNSO_7ScaleInE0ELSQ_0EEEEEENS4_6LayoutINS5_IJSC_SC_SC_EEENS5_IJNSA_ILi0EEESV_SV_EEEEENS5_IJNS4_10UnderscoreESY_SY_EEEEENS4_28SM100_TMA_2SM_LOAD_MULTICASTENS4_14ComposedLayoutINS4_7SwizzleILi3ELi4ELi3EEENS4_18smem_ptr_flag_bitsILi16EEENST_INS5_IJNSA_ILi8EEESG_EEENS5_IJSG_SC_EEEEEEEvNS4_8identityENS4_18SM100_TMA_2SM_LOADES1B_vS1C_EENS_8epilogue10collective18CollectiveEpilogueINS1F_23Sm100TmaWarpSpecializedILi3ELi2ELi32ELb1ELb0EEEJNS5_IJSH_SG_SH_EEENS5_IJNST_ISH_SC_EENST_INSA_ILi32EEESC_EEEEESJ_SK_SJ_SK_NS1F_6fusion15FusionCallbacksIS1J_NS1P_17LinearCombinationISJ_fSJ_fLNS_15FloatRoundStyleE2EEES1K_S1O_JEEENS4_5SM1004TMEM4LOAD26SM100_TMEM_LOAD_32dp32b32xENS4_13SM90_TMA_LOADENS12_INS13_ILi2ELi4ELi3EEES16_NST_INS5_IJS17_S1M_EEENS5_IJS1M_SC_EEEEEEENS4_39AutoVectorizingCopyWithAssumedAlignmentILi128EEENS4_14SM90_TMA_STOREES24_S26_S26_EEEvvEEEEvNT_6ParamsE:
[----:B------:R-:W1:Y:S01]  /*0000*/  LDC R1, c[0x0][0x37c] ;  /* 0x0000df00ff017b82 */ /* 0x000e620000000800 */
[----:B------:R-:W2:Y:S01]  /*0010*/  S2R R92, SR_TID.X ;  /* 0x00000000005c7919 */ /* 0x000ea20000002100 */
[----:B------:R-:W3:Y:S06]  /*0020*/  LDCU.64 UR8, c[0x0][0x890] ;  /* 0x00011200ff0877ac */ /* 0x000eec0008000a00 */
[----:B------:R-:W4:Y:S01]  /*0030*/  S2UR UR55, SR_CgaCtaId ;  /* 0x00000000003779c3 */ /* 0x000f220000008800 */
[----:B------:R-:W-:Y:S02]  /*0040*/  PRMT R84, RZ, 0x7610, R84 ;  /* 0x00007610ff547816 */ /* 0x000fe40000000054 */
[----:B------:R-:W-:Y:S01]  /*0050*/  ELECT P1, URZ, PT ;  /* 0x0000000000ff782f */ /* 0x000fe20003820000 */
[----:B---3--:R-:W-:-:S04]  /*0060*/  UISETP.NE.U32.AND UP0, UPT, UR8, URZ, UPT ;  /* 0x000000ff0800728c */ /* 0x008fc8000bf05070 */
[----:B------:R-:W-:Y:S02]  /*0070*/  UISETP.NE.AND.EX UP0, UPT, UR9, URZ, UPT, UP0 ;  /* 0x000000ff0900728c */ /* 0x000fe4000bf05300 */
[----:B----4-:R-:W-:Y:S02]  /*0080*/  ULOP3.LUT UR68, UR55, 0x1, URZ, 0xc0, !UPT ;  /* 0x0000000137447892 */ /* 0x010fe4000f8ec0ff */
[----:B------:R-:W-:Y:S01]  /*0090*/  ULOP3.LUT UR69, UR55, 0x1, URZ, 0x3c, !UPT ;  /* 0x0000000137457892 */ /* 0x000fe2000f8e3cff */
[----:B--2---:R-:W-:-:S05]  /*00a0*/  SHF.R.U32.HI R85, RZ, 0x5, R92 ;  /* 0x00000005ff557819 */ /* 0x004fca000001165c */
[----:B------:R-:W2:Y:S02]  /*00b0*/  SHFL.IDX PT, R0, R85, RZ, 0x1f ;  /* 0x00001fff55007589 */ /* 0x000ea400000e0000 */
[----:B--2---:R-:W-:Y:S01]  /*00c0*/  R2UR UR18, R0 ;  /* 0x00000000001272ca */ /* 0x004fe200000e0000 */
[----:B-1----:R-:W-:-:S14]  /*00d0*/  BRA.U UP0, `(.L_x_0) ;  /* 0x0000000100307547 */ /* 0x002fdc000b800000 */
[----:B------:R-:W1:Y:S02]  /*00e0*/  LDCU.64 UR4, c[0x0][0x888] ;  /* 0x00011100ff0477ac */ /* 0x000e640008000a00 */
[----:B-1----:R-:W-:-:S04]  /*00f0*/  UISETP.NE.U32.AND UP0, UPT, UR4, URZ, UPT ;  /* 0x000000ff0400728c */ /* 0x002fc8000bf05070 */
[----:B------:R-:W-:-:S09]  /*0100*/  UISETP.NE.AND.EX UP0, UPT, UR5, URZ, UPT, UP0 ;  /* 0x000000ff0500728c */ /* 0x000fd2000bf05300 */
[----:B------:R-:W-:Y:S05]  /*0110*/  BRA.U !UP0, `(.L_x_1) ;  /* 0x0000000108147547 */ /* 0x000fea000b800000 */
[----:B------:R-:W1:Y:S01]  /*0120*/  LDC.64 R2, c[0x0][0x888] ;  /* 0x00022200ff027b82 */ /* 0x000e620000000a00 */
[----:B------:R-:W1:Y:S02]  /*0130*/  LDCU.64 UR4, c[0x0][0x358] ;  /* 0x00006b00ff0477ac */ /* 0x000e640008000a00 */
[----:B-1----:R1:W5:Y:S01]  /*0140*/  LDG.E R41, desc[UR4][R2.64] ;  /* 0x0000000402297981 */ /* 0x002362000c1e1900 */
[----:B------:R-:W-:Y:S01]  /*0150*/  HFMA2 R84, -RZ, RZ, 0, 5.9604644775390625e-08 ;  /* 0x00000001ff547431 */ /* 0x000fe200000001ff */
[----:B------:R-:W-:Y:S05]  /*0160*/  BRA `(.L_x_0) ;  /* 0x00000000000c7947 */ /* 0x000fea0003800000 */
.L_x_1:
[----:B------:R-:W1:Y:S01]  /*0170*/  LDCU UR4, c[0x0][0x880] ;  /* 0x00011000ff0477ac */ /* 0x000e620008000800 */
[----:B------:R-:W-:Y:S01]  /*0180*/  HFMA2 R84, -RZ, RZ, 0, 5.9604644775390625e-08 ;  /* 0x00000001ff547431 */ /* 0x000fe200000001ff */
[----:B-1----:R-:W-:-:S07]  /*0190*/  MOV R41, UR4 ;  /* 0x0000000400297c02 */ /* 0x002fce0008000f00 */
.L_x_0:
[----:B------:R-:W2:Y:S02]  /*01a0*/  LDCU.64 UR4, c[0x0][0x8b0] ;  /* 0x00011600ff0477ac */ /* 0x000ea40008000a00 */
[----:B--2---:R-:W-:-:S04]  /*01b0*/  UISETP.NE.U32.AND UP0, UPT, UR4, URZ, UPT ;  /* 0x000000ff0400728c */ /* 0x004fc8000bf05070 */
[----:B------:R-:W-:-:S09]  /*01c0*/  UISETP.NE.AND.EX UP0, UPT, UR5, URZ, UPT, UP0 ;  /* 0x000000ff0500728c */ /* 0x000fd2000bf05300 */
[----:B------:R-:W-:Y:S05]  /*01d0*/  BRA.U UP0, `(.L_x_2) ;  /* 0x0000000100287547 */ /* 0x000fea000b800000 */
[----:B------:R-:W2:Y:S02]  /*01e0*/  LDCU.64 UR4, c[0x0][0x8a8] ;  /* 0x00011500ff0477ac */ /* 0x000ea40008000a00 */
[----:B--2---:R-:W-:-:S04]  /*01f0*/  UISETP.NE.U32.AND UP0, UPT, UR4, URZ, UPT ;  /* 0x000000ff0400728c */ /* 0x004fc8000bf05070 */
[----:B------:R-:W-:-:S09]  /*0200*/  UISETP.NE.AND.EX UP0, UPT, UR5, URZ, UPT, UP0 ;  /* 0x000000ff0500728c */ /* 0x000fd2000bf05300 */
[----:B------:R-:W-:Y:S05]  /*0210*/  BRA.U !UP0, `(.L_x_3) ;  /* 0x0000000108107547 */ /* 0x000fea000b800000 */
[----:B------:R-:W2:Y:S01]  /*0220*/  LDC.64 R38, c[0x0][0x8a8] ;  /* 0x00022a00ff267b82 */ /* 0x000ea20000000a00 */
[----:B------:R-:W2:Y:S02]  /*0230*/  LDCU.64 UR4, c[0x0][0x358] ;  /* 0x00006b00ff0477ac */ /* 0x000ea40008000a00 */
[----:B--2---:R2:W5:Y:S01]  /*0240*/  LDG.E R38, desc[UR4][R38.64] ;  /* 0x0000000426267981 */ /* 0x004562000c1e1900 */
[----:B------:R-:W-:Y:S05]  /*0250*/  BRA `(.L_x_2) ;  /* 0x0000000000087947 */ /* 0x000fea0003800000 */
.L_x_3:
[----:B------:R-:W2:Y:S02]  /*0260*/  LDCU UR4, c[0x0][0x8a0] ;  /* 0x00011400ff0477ac */ /* 0x000ea40008000800 */
[----:B--2---:R-:W-:Y:S02]  /*0270*/  MOV R38, UR4 ;  /* 0x0000000400267c02 */ /* 0x004fe40008000f00 */
.L_x_2:
[----:B------:R-:W-:Y:S01]  /*0280*/  IMAD.U32 R0, RZ, RZ, UR18 ;  /* 0x00000012ff007e24 */ /* 0x000fe2000f8e00ff */
[----:B------:R-:W-:Y:S04]  /*0290*/  BSSY.RECONVERGENT B0, `(.L_x_4) ;  /* 0x000000c000007945 */ /* 0x000fe80003800200 */
[C---:B------:R-:W-:Y:S02]  /*02a0*/  ISETP.NE.OR P2, PT, R0.reuse, 0x1, !P1 ;  /* 0x000000010000780c */ /* 0x040fe40004f45670 */
[----:B------:R-:W-:-:S11]  /*02b0*/  ISETP.NE.OR P0, PT, R0, 0x3, !P1 ;  /* 0x000000030000780c */ /* 0x000fd60004f05670 */
[----:B------:R-:W-:Y:S05]  /*02c0*/  @P2 BRA `(.L_x_5) ;  /* 0x0000000000202947 */ /* 0x000fea0003800000 */
[----:B------:R-:W3:Y:S02]  /*02d0*/  LDCU.64 UR4, c[0x0][0x348] ;  /* 0x00006900ff0477ac */ /* 0x000ee40008000a00 */
[----:B---3--:R-:W-:Y:S02]  /*02e0*/  UIADD3 UR6, UP1, UPT, UR4, 0x80, URZ ;  /* 0x0000008004067890 */ /* 0x008fe4000ff3e0ff */
[----:B------:R-:W-:Y:S02]  /*02f0*/  UIADD3 UR4, UP0, UPT, UR4, 0x180, URZ ;  /* 0x0000018004047890 */ /* 0x000fe4000ff1e0ff */
[----:B------:R-:W-:Y:S02]  /*0300*/  UIADD3.X UR7, UPT, UPT, URZ, UR5, URZ, UP1, !UPT ;  /* 0x00000005ff077290 */ /* 0x000fe40008ffe4ff */
[----:B------:R-:W-:-:S07]  /*0310*/  UIADD3.X UR5, UPT, UPT, URZ, UR5, URZ, UP0, !UPT ;  /* 0x00000005ff057290 */ /* 0x000fce00087fe4ff */
[----:B------:R3:W-:Y:S02]  /*0320*/  UTMACCTL.PF [UR6] ;  /* 0x00000000060079b9 */ /* 0x0007e40008040000 */
[----:B------:R3:W-:Y:S02]  /*0330*/  UTMACCTL.PF [UR4] ;  /* 0x00000000040079b9 */ /* 0x0007e40008040000 */
[----:B---3--:R-:W-:Y:S01]  /*0340*/  NOP ;  /* 0x0000000000007918 */ /* 0x008fe20000000000 */
.L_x_5:
[----:B------:R-:W-:Y:S05]  /*0350*/  BSYNC.RECONVERGENT B0 ;  /* 0x0000000000007941 */ /* 0x000fea0003800200 */
.L_x_4:
[----:B------:R-:W-:Y:S04]  /*0360*/  BSSY.RECONVERGENT B0, `(.L_x_6) ;  /* 0x000000a000007945 */ /* 0x000fe80003800200 */
        /* <DEDUP_REMOVED lines=9> */
.L_x_7:
[----:B------:R-:W-:Y:S05]  /*0400*/  BSYNC.RECONVERGENT B0 ;  /* 0x0000000000007941 */ /* 0x000fea0003800200 */
.L_x_6:
[----:B------:R-:W3:Y:S01]  /*0410*/  LDCU.64 UR4, c[0x0][0x888] ;  /* 0x00011100ff0477ac */ /* 0x000ee20008000a00 */
[----:B------:R-:W-:Y:S02]  /*0420*/  UISETP.EQ.U32.AND UP1, UPT, UR8, URZ, UPT ;  /* 0x000000ff0800728c */ /* 0x000fe4000bf22070 */
[----:B------:R-:W-:Y:S02]  /*0430*/  UPLOP3.LUT UP3, UPT, UPT, UPT, UPT, 0x80, 0x8 ;  /* 0x000000000008789c */ /* 0x000fe40003f6f070 */
[----:B---3--:R-:W-:-:S04]  /*0440*/  UISETP.NE.U32.AND UP0, UPT, UR4, URZ, UPT ;  /* 0x000000ff0400728c */ /* 0x008fc8000bf05070 */
[----:B------:R-:W-:-:S04]  /*0450*/  UISETP.NE.AND.EX UP0, UPT, UR5, URZ, UPT, UP0 ;  /* 0x000000ff0500728c */ /* 0x000fc8000bf05300 */
[----:B------:R-:W-:-:S04]  /*0460*/  UISETP.EQ.OR.EX UP2, UPT, UR9, URZ, !UP0, UP1 ;  /* 0x000000ff0900728c */ /* 0x000fc8000c742710 */
[----:B------:R-:W-:-:S06]  /*0470*/  UP2UR UR4, UPR, URZ, 0x4 ;  /* 0x00000004ff047883 */ /* 0x000fcc0008000000 */
[----:B------:R-:W-:Y:S01]  /*0480*/  MOV R88, UR4 ;  /* 0x0000000400587c02 */ /* 0x000fe20008000f00 */
[----:B------:R-:W-:Y:S06]  /*0490*/  BRA.U !UP2, `(.L_x_8) ;  /* 0x000000010a207547 */ /* 0x000fec000b800000 */
[----:B------:R-:W-:Y:S01]  /*04a0*/  UISETP.NE.U32.AND UP1, UPT, UR8, URZ, UPT ;  /* 0x000000ff0800728c */ /* 0x000fe2000bf25070 */
[----:B-----5:R-:W-:Y:S01]  /*04b0*/  FSETP.NEU.AND P0, PT, R41, RZ, PT ;  /* 0x000000ff2900720b */ /* 0x020fe20003f0d000 */
[----:B------:R-:W-:Y:S02]  /*04c0*/  USEL UR4, URZ, 0xffffffff, UP0 ;  /* 0xffffffffff047887 */ /* 0x000fe40008000000 */
[----:B------:R-:W-:-:S10]  /*04d0*/  UISETP.NE.AND.EX UP1, UPT, UR9, URZ, UPT, UP1 ;  /* 0x000000ff0900728c */ /* 0x000fd4000bf25310 */
[----:B------:R-:W-:Y:S01]  /*04e0*/  VOTEU.ANY UP0, P0 ;  /* 0x0000000000ff7886 */ /* 0x000fe20000000100 */
[----:B------:R-:W-:-:S04]  /*04f0*/  @!UP1 USEL UR4, URZ, 0xffffffff, UP0 ;  /* 0xffffffffff049887 */ /* 0x000fc80008000000 */
[----:B------:R-:W-:-:S04]  /*0500*/  ULOP3.LUT UR4, UR4, 0x1, URZ, 0xc0, !UPT ;  /* 0x0000000104047892 */ /* 0x000fc8000f8ec0ff */
[----:B------:R-:W-:-:S11]  /*0510*/  UISETP.NE.U32.AND UP3, UPT, UR4, 0x1, UPT ;  /* 0x000000010400788c */ /* 0x000fd6000bf65070 */
.L_x_8:
[----:B------:R-:W3:Y:S01]  /*0520*/  SHFL.IDX PT, R0, R85, RZ, 0x1f ;  /* 0x00001fff55007589 */ /* 0x000ee200000e0000 */
[----:B------:R-:W-:-:S04]  /*0530*/  UISETP.NE.AND UP0, UPT, UR18, 0x2, UPT ;  /* 0x000000021200788c */ /* 0x000fc8000bf05270 */
[----:B------:R-:W-:Y:S02]  /*0540*/  UISETP.EQ.AND UP1, UPT, UR68, URZ, !UP0 ;  /* 0x000000ff4400728c */ /* 0x000fe4000c722270 */
[----:B------:R-:W-:-:S04]  /*0550*/  USEL UR37, URZ, 0x1, UP0 ;  /* 0x00000001ff257887 */ /* 0x000fc80008000000 */
[----:B------:R-:W-:Y:S02]  /*0560*/  PLOP3.LUT P3, PT, P1, PT, UP1, 0x80, 0x8 ;  /* 0x000000000008781c */ /* 0x000fe40000f6f018 */
[----:B---3--:R-:W-:-:S13]  /*0570*/  ISETP.NE.AND P0, PT, R0, RZ, PT ;  /* 0x000000ff0000720c */ /* 0x008fda0003f05270 */
[----:B------:R-:W-:Y:S05]  /*0580*/  @P0 BRA `(.L_x_9) ;  /* 0x00000000005c0947 */ /* 0x000fea0003800000 */
[----:B------:R-:W-:Y:S01]  /*0590*/  UMOV UR4, 0x400 ;  /* 0x0000040000047882 */ /* 0x000fe20000000000 */
[----:B------:R-:W-:Y:S01]  /*05a0*/  UMOV UR8, 0x1 ;  /* 0x0000000100087882 */ /* 0x000fe20000000000 */
[----:B------:R-:W-:Y:S01]  /*05b0*/  UMOV UR6, 0x2 ;  /* 0x0000000200067882 */ /* 0x000fe20000000000 */
[----:B------:R-:W-:Y:S02]  /*05c0*/  ULEA UR4, UR55, UR4, 0x18 ;  /* 0x0000000437047291 */ /* 0x000fe4000f8ec0ff */
[----:B------:R-:W-:-:S04]  /*05d0*/  UIADD3 UR8, UPT, UPT, -UR8, 0x100000, URZ ;  /* 0x0010000008087890 */ /* 0x000fc8000fffe1ff */
[----:B------:R-:W-:Y:S02]  /*05e0*/  USHF.L.U32 UR9, UR8, 0xb, URZ ;  /* 0x0000000b08097899 */ /* 0x000fe400080006ff */
[----:B------:R-:W-:Y:S02]  /*05f0*/  USHF.L.U32 UR8, UR8, 0x1, URZ ;  /* 0x0000000108087899 */ /* 0x000fe400080006ff */
[----:B------:R-:W-:-:S04]  /*0600*/  UIADD3 UR6, UPT, UPT, -UR6, 0x100000, URZ ;  /* 0x0010000006067890 */ /* 0x000fc8000fffe1ff */
[----:B------:R-:W-:Y:S02]  /*0610*/  USHF.L.U32 UR7, UR6, 0xb, URZ ;  /* 0x0000000b06077899 */ /* 0x000fe400080006ff */
[----:B------:R-:W-:Y:S01]  /*0620*/  USHF.L.U32 UR6, UR6, 0x1, URZ ;  /* 0x0000000106067899 */ /* 0x000fe200080006ff */
[----:B------:R-:W-:Y:S01]  /*0630*/  ELECT P0, URZ, PT ;  /* 0x0000000000ff782f */ /* 0x000fe20003800000 */
[----:B------:R-:W3:Y:S02]  /*0640*/  FENCE.VIEW.ASYNC.S ;  /* 0x00000000000073c6 */ /* 0x000ee40000000000 */
[----:B---3--:R3:W4:Y:S08]  /*0650*/  SYNCS.EXCH.64 URZ, [UR4], UR8 ;  /* 0x0000000804ff75b2 */ /* 0x0087300008000100 */
[----:B------:R3:W1:Y:S01]  /*0660*/  SYNCS.EXCH.64 URZ, [UR4+0x28], UR6 ;  /* 0x0000280604ff75b2 */ /* 0x0006620008000100 */
        /* <DEDUP_REMOVED lines=8> */
[----:B------:R-:W-:Y:S01]  /*06f0*/  NOP ;  /* 0x0000000000007918 */ /* 0x000fe20000000000 */
.L_x_9:
[----:B------:R-:W2:Y:S01]  /*0700*/  SHFL.IDX PT, R0, R85, RZ, 0x1f ;  /* 0x00001fff55007589 */ /* 0x000ea200000e0000 */
[----:B------:R-:W-:Y:S01]  /*0710*/  NOP ;  /* 0x0000000000007918 */ /* 0x000fe20000000000 */
[----:B--2---:R-:W-:-:S13]  /*0720*/  ISETP.NE.AND P0, PT, R0, 0x1, PT ;  /* 0x000000010000780c */ /* 0x004fda0003f05270 */
[----:B------:R-:W-:Y:S05]  /*0730*/  @P0 BRA `(.L_x_10) ;  /* 0x00000000004c0947 */ /* 0x000fea0003800000 */
[----:B---3--:R-:W-:Y:S01]  /*0740*/  UMOV UR4, 0x400 ;  /* 0x0000040000047882 */ /* 0x008fe20000000000 */
        /* <DEDUP_REMOVED lines=10> */
[----:B------:R-:W2:Y:S02]  /*07f0*/  FENCE.VIEW.ASYNC.S ;  /* 0x00000000000073c6 */ /* 0x000ea40000000000 */
[----:B--2---:R2:W3:Y:S08]  /*0800*/  SYNCS.EXCH.64 URZ, [UR4+0x50], UR8 ;  /* 0x0000500804ff75b2 */ /* 0x0044f00008000100 */
[----:B------:R2:W1:Y:S01]  /*0810*/  SYNCS.EXCH.64 URZ, [UR4+0x68], UR6 ;  /* 0x0000680604ff75b2 */ /* 0x0004620008000100 */
[----:B------:R2:W1:Y:S01]  /*0820*/  SYNCS.EXCH.64 URZ, [UR4+0x58], UR8 ;  /* 0x0000580804ff75b2 */ /* 0x0004620008000100 */
[----:B------:R2:W1:Y:S01]  /*0830*/  SYNCS.EXCH.64 URZ, [UR4+0x70], UR6 ;  /* 0x0000700604ff75b2 */ /* 0x0004620008000100 */
[----:B------:R2:W1:Y:S01]  /*0840*/  SYNCS.EXCH.64 URZ, [UR4+0x60], UR8 ;  /* 0x0000600804ff75b2 */ /* 0x0004620008000100 */
[----:B------:R2:W1:Y:S01]  /*0850*/  SYNCS.EXCH.64 URZ, [UR4+0x78], UR6 ;  /* 0x0000780604ff75b2 */ /* 0x0004620008000100 */
[----:B------:R-:W-:Y:S01]  /*0860*/  NOP ;  /* 0x0000000000007918 */ /* 0x000fe20000000000 */
.L_x_10:
[----:B------:R-:W4:Y:S01]  /*0870*/  SHFL.IDX PT, R0, R85, RZ, 0x1f ;  /* 0x00001fff55007589 */ /* 0x000f2200000e0000 */
[----:B------:R-:W-:Y:S01]  /*0880*/  NOP ;  /* 0x0000000000007918 */ /* 0x000fe20000000000 */
[----:B----4-:R-:W-:-:S13]  /*0890*/  ISETP.NE.AND P0, PT, R0, 0x3, PT ;  /* 0x000000030000780c */ /* 0x010fda0003f05270 */
[----:B------:R-:W-:Y:S05]  /*08a0*/  @P0 BRA `(.L_x_11) ;  /* 0x00000000002c0947 */ /* 0x000fea0003800000 */
[----:B--23--:R-:W-:Y:S01]  /*08b0*/  UMOV UR6, 0x400 ;  /* 0x0000040000067882 */ /* 0x00cfe20000000000 */
[----:B------:R-:W-:Y:S01]  /*08c0*/  UMOV UR4, 0x20 ;  /* 0x0000002000047882 */ /* 0x000fe20000000000 */
[----:B------:R-:W-:Y:S02]  /*08d0*/  ULEA UR6, UR55, UR6, 0x18 ;  /* 0x0000000637067291 */ /* 0x000fe4000f8ec0ff */
[----:B------:R-:W-:-:S04]  /*08e0*/  UIADD3 UR4, UPT, UPT, -UR4, 0x100000, URZ ;  /* 0x0010000004047890 */ /* 0x000fc8000fffe1ff */
[----:B------:R-:W-:Y:S02]  /*08f0*/  USHF.L.U32 UR5, UR4, 0xb, URZ ;  /* 0x0000000b04057899 */ /* 0x000fe400080006ff */
[----:B------:R-:W-:Y:S01]  /*0900*/  USHF.L.U32 UR4, UR4, 0x1, URZ ;  /* 0x0000000104047899 */ /* 0x000fe200080006ff */
[----:B------:R-:W-:Y:S01]  /*0910*/  ELECT P0, URZ, PT ;  /* 0x0000000000ff782f */ /* 0x000fe20003800000 */
[----:B------:R-:W2:Y:S10]  /*0920*/  FENCE.VIEW.ASYNC.S ;  /* 0x00000000000073c6 */ /* 0x000eb40000000000 */
[----:B--2---:R4:W2:Y:S01]  /*0930*/  SYNCS.EXCH.64 URZ, [UR6+0x80], UR4 ;  /* 0x0000800406ff75b2 */ /* 0x0048a20008000100 */
[----:B------:R4:W3:Y:S02]  /*0940*/  SYNCS.EXCH.64 URZ, [UR6+0x88], UR4 ;  /* 0x0000880406ff75b2 */ /* 0x0008e40008000100 */
[----:B----4-:R-:W-:Y:S01]  /*0950*/  NOP ;  /* 0x0000000000007918 */ /* 0x010fe20000000000 */
.L_x_11:
[----:B------:R-:W4:Y:S01]  /*0960*/  SHFL.IDX PT, R0, R85, RZ, 0x1f ;  /* 0x00001fff55007589 */ /* 0x000f2200000e0000 */
[----:B------:R-:W-:Y:S01]  /*0970*/  NOP ;  /* 0x0000000000007918 */ /* 0x000fe20000000000 */
[----:B----4-:R-:W-:-:S13]  /*0980*/  ISETP.NE.AND P0, PT, R0, 0x4, PT ;  /* 0x000000040000780c */ /* 0x010fda0003f05270 */
[----:B------:R-:W-:Y:S05]  /*0990*/  @P0 BRA `(.L_x_12) ;  /* 0x0000000000480947 */ /* 0x000fea0003800000 */
[----:B--23--:R-:W-:Y:S01]  /*09a0*/  UMOV UR4, 0x3a0 ;  /* 0x000003a000047882 */ /* 0x00cfe20000000000 */
[----:B------:R-:W-:Y:S01]  /*09b0*/  UMOV UR6, 0x400 ;  /* 0x0000040000067882 */ /* 0x000fe20000000000 */
[----:B------:R-:W-:Y:S01]  /*09c0*/  USEL UR4, UR4, 0x320, UP3 ;  /* 0x0000032004047887 */ /* 0x000fe20009800000 */
        /* <DEDUP_REMOVED lines=10> */
[----:B--2---:R4:W2:Y:S08]  /*0a70*/  SYNCS.EXCH.64 URZ, [UR6+0x90], UR8 ;  /* 0x0000900806ff75b2 */ /* 0x0048b00008000100 */
[----:B------:R4:W3:Y:S01]  /*0a80*/  SYNCS.EXCH.64 URZ, [UR6+0xa0], UR4 ;  /* 0x0000a00406ff75b2 */ /* 0x0008e20008000100 */
[----:B------:R4:W1:Y:S01]  /*0a90*/  SYNCS.EXCH.64 URZ, [UR6+0x98], UR8 ;  /* 0x0000980806ff75b2 */ /* 0x0008620008000100 */
[----:B------:R4:W1:Y:S02]  /*0aa0*/  SYNCS.EXCH.64 URZ, [UR6+0xa8], UR4 ;  /* 0x0000a80406ff75b2 */ /* 0x0008640008000100 */
[----:B----4-:R-:W-:Y:S01]  /*0ab0*/  NOP ;  /* 0x0000000000007918 */ /* 0x010fe20000000000 */
.L_x_12:
[----:B------:R-:W4:Y:S01]  /*0ac0*/  SHFL.IDX PT, R0, R85, RZ, 0x1f ;  /* 0x00001fff55007589 */ /* 0x000f2200000e0000 */
[----:B------:R-:W-:Y:S01]  /*0ad0*/  NOP ;  /* 0x0000000000007918 */ /* 0x000fe20000000000 */
[----:B----4-:R-:W-:-:S13]  /*0ae0*/  ISETP.NE.AND P0, PT, R0, 0x5, PT ;  /* 0x000000050000780c */ /* 0x010fda0003f05270 */
[----:B------:R-:W-:Y:S05]  /*0af0*/  @P0 BRA `(.L_x_13) ;  /* 0x0000000000540947 */ /* 0x000fea0003800000 */
[----:B--23--:R-:W-:Y:S01]  /*0b00*/  UMOV UR4, 0x400 ;  /* 0x0000040000047882 */ /* 0x00cfe20000000000 */
        /* <DEDUP_REMOVED lines=14> */
[----:B------:R4:W1:Y:S01]  /*0bf0*/  SYNCS.EXCH.64 URZ, [UR4+0xd8], UR8 ;  /* 0x0000d80804ff75b2 */ /* 0x0008620008000100 */
[----:B------:R4:W1:Y:S01]  /*0c00*/  SYNCS.EXCH.64 URZ, [UR4+0xc0], UR6 ;  /* 0x0000c00604ff75b2 */ /* 0x0008620008000100 */
[----:B------:R4:W1:Y:S01]  /*0c10*/  SYNCS.EXCH.64 URZ, [UR4+0xe0], UR8 ;  /* 0x0000e00804ff75b2 */ /* 0x0008620008000100 */
[----:B------:R4:W1:Y:S01]  /*0c20*/  SYNCS.EXCH.64 URZ, [UR4+0xc8], UR6 ;  /* 0x0000c80604ff75b2 */ /* 0x0008620008000100 */
[----:B------:R4:W1:Y:S02]  /*0c30*/  SYNCS.EXCH.64 URZ, [UR4+0xe8], UR8 ;  /* 0x0000e80804ff75b2 */ /* 0x0008640008000100 */
[----:B----4-:R-:W-:Y:S01]  /*0c40*/  NOP ;  /* 0x0000000000007918 */ /* 0x010fe20000000000 */
.L_x_13:
[----:B------:R-:W4:Y:S01]  /*0c50*/  SHFL.IDX PT, R0, R85, RZ, 0x1f ;  /* 0x00001fff55007589 */ /* 0x000f2200000e0000 */
[----:B------:R-:W-:Y:S01]  /*0c60*/  ISETP.NE.OR P1, PT, RZ, UR18, !P1 ;  /* 0x00000012ff007c0c */ /* 0x000fe2000cf25670 */
        /* <DEDUP_REMOVED lines=12> */
[----:B------:R4:W3:Y:S01]  /*0d30*/  SYNCS.EXCH.64 URZ, [UR4+0x100], UR6 ;  /* 0x0001000604ff75b2 */ /* 0x0008e20008000100 */
[----:B------:R4:W1:Y:S01]  /*0d40*/  SYNCS.EXCH.64 URZ, [UR4+0xf8], UR6 ;  /* 0x0000f80604ff75b2 */ /* 0x0008620008000100 */
[----:B------:R4:W1:Y:S02]  /*0d50*/  SYNCS.EXCH.64 URZ, [UR4+0x108], UR6 ;  /* 0x0001080604ff75b2 */ /* 0x0008640008000100 */
[----:B----4-:R-:W-:Y:S01]  /*0d60*/  NOP ;  /* 0x0000000000007918 */ /* 0x010fe20000000000 */
.L_x_14:
[----:B------:R-:W-:Y:S01]  /*0d70*/  VOTEU.ALL UP0, P1 ;  /* 0x0000000000ff7886 */ /* 0x000fe20000800000 */
[----:B--23--:R-:W-:Y:S01]  /*0d80*/  UMOV UR4, 0x20 ;  /* 0x0000002000047882 */ /* 0x00cfe20000000000 */
[----:B------:R-:W2:Y:S01]  /*0d90*/  LDCU UR7, c[0x0][0x36c] ;  /* 0x00006d80ff0777ac */ /* 0x000ea20008000800 */
[----:B------:R-:W-:Y:S01]  /*0da0*/  NOP ;  /* 0x0000000000007918 */ /* 0x000fe20000000000 */
[----:B-1----:R-:W-:Y:S01]  /*0db0*/  LOP3.LUT R3, R92, 0x1f, RZ, 0xc0, !PT ;  /* 0x0000001f5c037812 */ /* 0x002fe200078ec0ff */
[----:B------:R-:W-:Y:S01]  /*0dc0*/  @!UP0 UMOV UR6, 0x400 ;  /* 0x0000040000068882 */ /* 0x000fe20000000000 */
[----:B------:R-:W-:-:S04]  /*0dd0*/  @!UP0 UIADD3 UR4, UPT, UPT, -UR4, 0x100000, URZ ;  /* 0x0010000004048890 */ /* 0x000fc8000fffe1ff */
[----:B------:R-:W-:Y:S02]  /*0de0*/  @!UP0 USHF.L.U32 UR5, UR4, 0xb, URZ ;  /* 0x0000000b04058899 */ /* 0x000fe400080006ff */
[----:B------:R-:W-:Y:S02]  /*0df0*/  @!UP0 USHF.L.U32 UR4, UR4, 0x1, URZ ;  /* 0x0000000104048899 */ /* 0x000fe400080006ff */
[----:B------:R-:W-:Y:S01]  /*0e00*/  @!UP0 ULEA UR6, UR55, UR6, 0x18 ;  /* 0x0000000637068291 */ /* 0x000fe2000f8ec0ff */
[----:B------:R-:W-:Y:S01]  /*0e10*/  VOTEU.ALL UP0, P1 ;  /* 0x0000000000ff7886 */ /* 0x000fe20000800000 */
[----:B------:R-:W-:Y:S02]  /*0e20*/  UISETP.NE.AND UP4, UPT, UR18, URZ, UPT ;  /* 0x000000ff1200728c */ /* 0x000fe4000bf85270 */
[----:B--2---:R-:W-:Y:S01]  /*0e30*/  UISETP.EQ.U32.AND UP5, UPT, UR7, 0x1, UPT ;  /* 0x000000010700788c */ /* 0x004fe2000bfa2070 */
[----:B------:R-:W1:Y:S07]  /*0e40*/  FENCE.VIEW.ASYNC.S ;  /* 0x00000000000073c6 */ /* 0x000e6e0000000000 */
[----:B-1----:R1:W2:Y:S01]  /*0e50*/  @!UP0 SYNCS.EXCH.64 URZ, [UR6+0x110], UR4 ;  /* 0x0001100406ff85b2 */ /* 0x0022a20008000100 */
[----:B------:R-:W-:Y:S05]  /*0e60*/  BRA.U !UP5, `(.L_x_15) ;  /* 0x000000010d087547 */ /* 0x000fea000b800000 */
[----:B--2---:R-:W-:Y:S01]  /*0e70*/  UCGABAR_ARV ;  /* 0x00000000000079c7 */ /* 0x004fe20008000000 */
[----:B------:R-:W-:Y:S05]  /*0e80*/  BRA `(.L_x_16) ;  /* 0x0000000000047947 */ /* 0x000fea0003800000 */
.L_x_15:
[----:B--2---:R-:W-:Y:S01]  /*0e90*/  NOP ;  /* 0x0000000000007918 */ /* 0x004fe20000000000 */
.L_x_16:
[----:B------:R-:W2:Y:S01]  /*0ea0*/  S2UR UR24, SR_CTAID.X ;  /* 0x00000000001879c3 */ /* 0x000ea20000002500 */
[----:B------:R-:W-:-:S05]  /*0eb0*/  CS2R.32 R87, SR_CgaSize ;  /* 0x0000000000577805 */ /* 0x000fca0000008a00 */
[----:B------:R-:W-:-:S05]  /*0ec0*/  IMAD R87, R87, -0xa0, RZ ;  /* 0xffffff6057577824 */ /* 0x000fca00078e02ff */
[----:B-1----:R-:W-:-:S14]  /*0ed0*/  R2UR UR5, R87 ;  /* 0x00000000570572ca */ /* 0x002fdc00000e0000 */
[----:B------:R-:W1:Y:S01]  /*0ee0*/  LDCU UR5, c[0x0][UR5+0x2b0] ;  /* 0x00005600050577ac */ /* 0x000e620008000800 */
[----:B------:R-:W-:-:S05]  /*0ef0*/  CS2R.32 R87, SR_CgaSize ;  /* 0x0000000000577805 */ /* 0x000fca0000008a00 */
[----:B------:R-:W-:-:S05]  /*0f00*/  IMAD R87, R87, -0xa0, RZ ;  /* 0xffffff6057577824 */ /* 0x000fca00078e02ff */
[----:B------:R-:W-:-:S14]  /*0f10*/  R2UR UR4, R87 ;  /* 0x00000000570472ca */ /* 0x000fdc00000e0000 */
[----:B------:R-:W3:Y:S01]  /*0f20*/  LDCU UR4, c[0x0][UR4+0x2b4] ;  /* 0x00005680040477ac */ /* 0x000ee20008000800 */
[----:B------:R-:W4:Y:S01]  /*0f30*/  S2UR UR7, SR_CTAID.Y ;  /* 0x00000000000779c3 */ /* 0x000f220000002600 */
[----:B------:R-:W-:-:S05]  /*0f40*/  CS2R.32 R87, SR_CgaSize ;  /* 0x0000000000577805 */ /* 0x000fca0000008a00 */
[----:B------:R-:W-:-:S05]  /*0f50*/  IMAD R87, R87, -0xa0, RZ ;  /* 0xffffff6057577824 */ /* 0x000fca00078e02ff */
[----:B------:R-:W-:-:S14]  /*0f60*/  R2UR UR8, R87 ;  /* 0x00000000570872ca */ /* 0x000fdc00000e0000 */
[----:B------:R-:W3:Y:S01]  /*0f70*/  LDCU UR8, c[0x0][UR8+0x2a0] ;  /* 0x00005400080877ac */ /* 0x000ee20008000800 */
[----:B------:R-:W-:-:S05]  /*0f80*/  CS2R.32 R87, SR_CgaSize ;  /* 0x0000000000577805 */ /* 0x000fca0000008a00 */
[----:B------:R-:W-:-:S05]  /*0f90*/  IMAD R87, R87, -0xa0, RZ ;  /* 0xffffff6057577824 */ /* 0x000fca00078e02ff */
[----:B------:R-:W-:-:S14]  /*0fa0*/  R2UR UR9, R87 ;  /* 0x00000000570972ca */ /* 0x000fdc00000e0000 */
[----:B------:R-:W3:Y:S01]  /*0fb0*/  LDCU UR9, c[0x0][UR9+0x2a4] ;  /* 0x00005480090977ac */ /* 0x000ee20008000800 */
[----:B------:R-:W3:Y:S01]  /*0fc0*/  S2UR UR36, SR_CTAID.Z ;  /* 0x00000000002479c3 */ /* 0x000ee20000002700 */
[----:B------:R-:W-:Y:S01]  /*0fd0*/  UISETP.GT.U32.AND UP0, UPT, UR68, 0xffff, UPT ;  /* 0x0000ffff4400788c */ /* 0x000fe2000bf04070 */
[----:B------:R-:W3:Y:S01]  /*0fe0*/  LDCU UR19, c[0x0][0xb24] ;  /* 0x00016480ff1377ac */ /* 0x000ee20008000800 */
[----:B------:R-:W-:Y:S01]  /*0ff0*/  USHF.L.U32 UR30, UR55, 0xb, URZ ;  /* 0x0000000b371e7899 */ /* 0x000fe200080006ff */
[----:B--2---:R-:W-:Y:S01]  /*1000*/  I2FP.F32.U32 R2, UR24 ;  /* 0x0000001800027c45 */ /* 0x004fe20008201000 */
[----:B------:R-:W-:Y:S01]  /*1010*/  UMOV UR31, 0x5 ;  /* 0x00000005001f7882 */ /* 0x000fe20000000000 */
[----:B------:R-:W2:Y:S03]  /*1020*/  LDCU UR42, c[0x0][0xb24] ;  /* 0x00016480ff2a77ac */ /* 0x000ea60008000800 */
[----:B-1----:R-:W-:Y:S01]  /*1030*/  FMUL R2, R2, UR5 ;  /* 0x0000000502027c20 */ /* 0x002fe20008400000 */
[----:B------:R-:W-:Y:S01]  /*1040*/  USEL UR5, UR68, 0xffff, !UP0 ;  /* 0x0000ffff44057887 */ /* 0x000fe2000c000000 */
[----:B----4-:R-:W-:Y:S01]  /*1050*/  I2FP.F32.U32 R0, UR7 ;  /* 0x0000000700007c45 */ /* 0x010fe20008201000 */
[----:B------:R-:W1:Y:S03]  /*1060*/  LDCU UR28, c[0x0][0xb30] ;  /* 0x00016600ff1c77ac */ /* 0x000e660008000800 */
[----:B------:R-:W4:Y:S01]  /*1070*/  F2I.U32.TRUNC.NTZ R2, R2 ;  /* 0x0000000200027305 */ /* 0x000f22000020f000 */
[----:B---3--:R-:W-:Y:S01]  /*1080*/  FMUL R0, R0, UR4 ;  /* 0x0000000400007c20 */ /* 0x008fe20008400000 */
[----:B------:R-:W-:-:S02]  /*1090*/  ULOP3.LUT UR29, UR5, 0xffff, URZ, 0xc0, !UPT ;  /* 0x0000ffff051d7892 */ /* 0x000fc4000f8ec0ff */
[----:B------:R-:W-:Y:S01]  /*10a0*/  UISETP.GE.AND UP2, UPT, UR19, 0x1, UPT ;  /* 0x000000011300788c */ /* 0x000fe2000bf46270 */
[----:B------:R-:W-:-:S03]  /*10b0*/  UMOV UR26, UR7 ;  /* 0x00000007001a7c82 */ /* 0x000fc60008000000 */
[----:B------:R-:W3:Y:S01]  /*10c0*/  F2I.U32.TRUNC.NTZ R0, R0 ;  /* 0x0000000000007305 */ /* 0x000ee2000020f000 */
[----:B------:R-:W-:Y:S01]  /*10d0*/  UMOV UR25, UR24 ;  /* 0x0000001800197c82 */ /* 0x000fe20008000000 */
[----:B----4-:R-:W-:Y:S02]  /*10e0*/  R2UR UR4, R2 ;  /* 0x00000000020472ca */ /* 0x010fe400000e0000 */
[----:B------:R-:W-:Y:S02]  /*10f0*/  PRMT R2, RZ, 0x7610, R2 ;  /* 0x00007610ff027816 */ /* 0x000fe40000000002 */
[----:B---3--:R-:W-:Y:S02]  /*1100*/  R2UR UR6, R0 ;  /* 0x00000000000672ca */ /* 0x008fe400000e0000 */
[----:B------:R-:W-:-:S07]  /*1110*/  PRMT R0, RZ, 0x7610, R0 ;  /* 0x00007610ff007816 */ /* 0x000fce0000000000 */
[----:B------:R-:W-:-:S04]  /*1120*/  UIADD3 UR5, UPT, UPT, -UR4, URZ, URZ ;  /* 0x000000ff04057290 */ /* 0x000fc8000fffe1ff */
[----:B------:R-:W-:Y:S02]  /*1130*/  UIMAD UR5, UR8, UR5, UR24 ;  /* 0x00000005080572a4 */ /* 0x000fe4000f8e0218 */
[----:B------:R-:W-:-:S04]  /*1140*/  UIADD3 UR4, UPT, UPT, -UR6, URZ, URZ ;  /* 0x000000ff06047290 */ /* 0x000fc8000fffe1ff */
[----:B------:R-:W-:Y:S01]  /*1150*/  IMAD.U32 R87, RZ, RZ, UR5 ;  /* 0x00000005ff577e24 */ /* 0x000fe2000f8e00ff */
[----:B------:R-:W-:-:S06]  /*1160*/  UIMAD UR4, UR9, UR4, UR7 ;  /* 0x00000004090472a4 */ /* 0x000fcc000f8e0207 */
[----:B------:R-:W-:Y:S01]  /*1170*/  IMAD.U32 R86, RZ, RZ, UR4 ;  /* 0x00000004ff567e24 */ /* 0x000fe2000f8e00ff */
[----:B-12---:R-:W-:Y:S06]  /*1180*/  BRA.U UP4, `(.L_x_17) ;  /* 0x0000000104447547 */ /* 0x006fec000b800000 */
[----:B------:R-:W-:Y:S02]  /*1190*/  R2UR UR4, R87 ;  /* 0x00000000570472ca */ /* 0x000fe400000e0000 */
[----:B------:R-:W-:-:S11]  /*11a0*/  R2UR UR8, R86 ;  /* 0x00000000560872ca */ /* 0x000fd600000e0000 */
[----:B------:R-:W-:Y:S02]  /*11b0*/  UISETP.GT.U32.AND UP0, UPT, UR4, 0x1, UPT ;  /* 0x000000010400788c */ /* 0x000fe4000bf04070 */
[----:B------:R-:W-:Y:S02]  /*11c0*/  ULOP3.LUT UR4, UR4, 0xfffffffe, URZ, 0xc0, !UPT ;  /* 0xfffffffe04047892 */ /* 0x000fe4000f8ec0ff */
[----:B------:R-:W-:Y:S02]  /*11d0*/  UISETP.NE.AND UP1, UPT, UR8, URZ, UP0 ;  /* 0x000000ff0800728c */ /* 0x000fe40008725270 */
[----:B------:R-:W-:Y:S02]  /*11e0*/  UISETP.NE.AND UP0, UPT, UR8, 0x1, UP0 ;  /* 0x000000010800788c */ /* 0x000fe40008705270 */
[----:B------:R-:W-:Y:S02]  /*11f0*/  USEL UR7, URZ, 0x1, UP1 ;  /* 0x00000001ff077887 */ /* 0x000fe40008800000 */
[----:B------:R-:W-:-:S02]  /*1200*/  USEL UR6, URZ, 0x4, UP0 ;  /* 0x00000004ff067887 */ /* 0x000fc40008000000 */
[----:B------:R-:W-:Y:S02]  /*1210*/  USEL UR5, URZ, 0x2, UP1 ;  /* 0x00000002ff057887 */ /* 0x000fe40008800000 */
[----:B------:R-:W-:Y:S02]  /*1220*/  ULEA UR4, UR8, UR4, 0x1 ;  /* 0x0000000408047291 */ /* 0x000fe4000f8e08ff */
[----:B------:R-:W-:Y:S02]  /*1230*/  USEL UR8, URZ, 0x8, UP0 ;  /* 0x00000008ff087887 */ /* 0x000fe40008000000 */
[----:B------:R-:W-:-:S03]  /*1240*/  UIADD3 UR5, UPT, UPT, UR5, UR6, UR7 ;  /* 0x0000000605057290 */ /* 0x000fc6000fffe007 */
[----:B------:R-:W-:Y:S01]  /*1250*/  UMOV UR6, 0x3 ;  /* 0x0000000300067882 */ /* 0x000fe20000000000 */
[----:B------:R-:W-:Y:S02]  /*1260*/  UIADD3 UR5, UPT, UPT, UR5, UR8, URZ ;  /* 0x0000000805057290 */ /* 0x000fe4000fffe0ff */
[----:B------:R-:W-:-:S04]  /*1270*/  USHF.L.U32 UR4, UR6, UR4, URZ ;  /* 0x0000000406047299 */ /* 0x000fc800080006ff */
[----:B------:R-:W-:Y:S02]  /*1280*/  IMAD.U32 R2, RZ, RZ, UR5 ;  /* 0x00000005ff027e24 */ /* 0x000fe4000f8e00ff */
[----:B------:R-:W-:Y:S02]  /*1290*/  IMAD.U32 R0, RZ, RZ, UR4 ;  /* 0x00000004ff007e24 */ /* 0x000fe4000f8e00ff */
.L_x_17:
[----:B------:R-:W-:Y:S05]  /*12a0*/  BRA.U !UP2, `(.L_x_18) ;  /* 0x000000010ad47547 */ /* 0x000fea000b800000 */
[----:B------:R-:W1:Y:S01]  /*12b0*/  LDCU.128 UR20, c[0x0][0xb10] ;  /* 0x00016200ff1477ac */ /* 0x000e620008000c00 */
[----:B------:R-:W2:Y:S01]  /*12c0*/  LDCU UR6, c[0x0][0x370] ;  /* 0x00006e00ff0677ac */ /* 0x000ea20008000800 */
[----:B------:R-:W3:Y:S01]  /*12d0*/  LDCU UR5, c[0x0][0x374] ;  /* 0x00006e80ff0577ac */ /* 0x000ee20008000800 */
[----:B------:R-:W4:Y:S01]  /*12e0*/  LDCU UR27, c[0x0][0xb0c] ;  /* 0x00016180ff1b77ac */ /* 0x000f220008000800 */
[----:B------:R-:W4:Y:S01]  /*12f0*/  LDCU UR4, c[0x0][0xb20] ;  /* 0x00016400ff0477ac */ /* 0x000f220008000800 */
[----:B------:R-:W4:Y:S01]  /*1300*/  LDCU.64 UR8, c[0x0][0xb28] ;  /* 0x00016500ff0877ac */ /* 0x000f220008000a00 */
[----:B-1----:R-:W-:Y:S02]  /*1310*/  UISETP.NE.AND UP0, UPT, UR22, 0x1, UPT ;  /* 0x000000011600788c */ /* 0x002fe4000bf05270 */
[----:B---3--:R-:W-:Y:S02]  /*1320*/  UIMAD.WIDE.U32 UR10, UR5, UR23, URZ ;  /* 0x00000017050a72a5 */ /* 0x008fe4000f8e00ff */
[----:B--2---:R-:W-:-:S02]  /*1330*/  UIMAD.WIDE.U32 UR12, UR6, UR20, URZ ;  /* 0x00000014060c72a5 */ /* 0x004fc4000f8e00ff */
[----:B----4-:R-:W-:Y:S02]  /*1340*/  UISETP.NE.AND UP1, UPT, UR27, 0x1, UPT ;  /* 0x000000011b00788c */ /* 0x010fe4000bf25270 */
[----:B------:R-:W-:Y:S01]  /*1350*/  UISETP.NE.AND UP2, UPT, UR19, 0x1, UPT ;  /* 0x000000011300788c */ /* 0x000fe2000bf45270 */
[----:B------:R-:W-:Y:S02]  /*1360*/  UMOV UR10, UR11 ;  /* 0x0000000b000a7c82 */ /* 0x000fe40008000000 */
[----:B------:R-:W-:Y:S01]  /*1370*/  UMOV UR12, UR13 ;  /* 0x0000000d000c7c82 */ /* 0x000fe20008000000 */
[----:B------:R-:W-:Y:S02]  /*1380*/  @UP0 USHF.R.U32.HI UR5, URZ, UR4, UR10 ;  /* 0x00000004ff050299 */ /* 0x000fe4000801160a */
[----:B------:R-:W-:Y:S02]  /*1390*/  UIMAD.WIDE.U32 UR16, UR26, UR23, URZ ;  /* 0x000000171a1072a5 */ /* 0x000fe4000f8e00ff */
[----:B------:R-:W-:-:S02]  /*13a0*/  UIMAD.WIDE.U32 UR10, UR5, UR8, URZ ;  /* 0x00000008050a72a5 */ /* 0x000fc4000f8e00ff */
[----:B------:R-:W-:Y:S02]  /*13b0*/  @UP1 USHF.R.U32.HI UR6, URZ, UR21, UR12 ;  /* 0x00000015ff061299 */ /* 0x000fe4000801160c */
[----:B------:R-:W-:Y:S02]  /*13c0*/  UIMAD.WIDE.U32 UR14, UR24, UR20, URZ ;  /* 0x00000014180e72a5 */ /* 0x000fe4000f8e00ff */
[----:B------:R-:W-:Y:S01]  /*13d0*/  UIMAD.WIDE.U32 UR12, UR6, UR8, URZ ;  /* 0x00000008060c72a5 */ /* 0x000fe2000f8e00ff */
[----:B------:R-:W-:Y:S01]  /*13e0*/  UMOV UR16, UR17 ;  /* 0x0000001100107c82 */ /* 0x000fe20008000000 */
[----:B------:R-:W-:Y:S01]  /*13f0*/  UMOV UR10, UR11 ;  /* 0x0000000b000a7c82 */ /* 0x000fe20008000000 */
[----:B------:R-:W-:Y:S02]  /*1400*/  USHF.R.U32.HI UR16, URZ, UR4, UR16 ;  /* 0x00000004ff107299 */ /* 0x000fe40008011610 */
[----:B------:R-:W-:Y:S02]  /*1410*/  @UP2 USHF.R.U32.HI UR5, URZ, UR9, UR10 ;  /* 0x00000009ff052299 */ /* 0x000fe4000801160a */
[----:B------:R-:W-:Y:S01]  /*1420*/  UMOV UR7, UR13 ;  /* 0x0000000d00077c82 */ /* 0x000fe20008000000 */
[----:B------:R-:W-:Y:S01]  /*1430*/  UMOV UR14, UR15 ;  /* 0x0000000f000e7c82 */ /* 0x000fe20008000000 */
[----:B------:R-:W-:-:S02]  /*1440*/  @UP2 USHF.R.U32.HI UR6, URZ, UR9, UR7 ;  /* 0x00000009ff062299 */ /* 0x000fc40008011607 */
[----:B------:R-:W-:Y:S02]  /*1450*/  USHF.R.U32.HI UR14, URZ, UR21, UR14 ;  /* 0x00000015ff0e7299 */ /* 0x000fe4000801160e */
[----:B------:R-:W-:Y:S02]  /*1460*/  USEL UR4, UR26, UR16, !UP0 ;  /* 0x000000101a047287 */ /* 0x000fe4000c000000 */
[----:B------:R-:W-:Y:S02]  /*1470*/  UIMAD UR7, UR5, UR19, URZ ;  /* 0x00000013050772a4 */ /* 0x000fe4000f8e02ff */
[----:B------:R-:W-:Y:S02]  /*1480*/  USEL UR5, UR24, UR14, !UP1 ;  /* 0x0000000e18057287 */ /* 0x000fe4000c800000 */
[----:B------:R-:W-:Y:S02]  /*1490*/  UIMAD UR12, UR6, UR19, URZ ;  /* 0x00000013060c72a4 */ /* 0x000fe4000f8e02ff */
[----:B------:R-:W-:-:S02]  /*14a0*/  UISETP.GE.AND UP0, UPT, UR4, UR7, UPT ;  /* 0x000000070400728c */ /* 0x000fc4000bf06270 */
[----:B------:R-:W-:Y:S02]  /*14b0*/  UIMAD.WIDE.U32 UR10, UR4, UR8, URZ ;  /* 0x00000008040a72a5 */ /* 0x000fe4000f8e00ff */
[----:B------:R-:W-:Y:S02]  /*14c0*/  UISETP.GE.OR UP0, UPT, UR5, UR12, UP0 ;  /* 0x0000000c0500728c */ /* 0x000fe40008706670 */
[----:B------:R-:W-:Y:S02]  /*14d0*/  UIMAD.WIDE.U32 UR12, UR5, UR8, URZ ;  /* 0x00000008050c72a5 */ /* 0x000fe4000f8e00ff */
[----:B------:R-:W-:Y:S01]  /*14e0*/  UIADD3 UR10, UPT, UPT, -UR4, URZ, URZ ;  /* 0x000000ff040a7290 */ /* 0x000fe2000fffe1ff */
[----:B------:R-:W-:Y:S01]  /*14f0*/  UMOV UR8, UR11 ;  /* 0x0000000b00087c82 */ /* 0x000fe20008000000 */
[----:B------:R-:W-:Y:S02]  /*1500*/  UIADD3 UR25, UPT, UPT, -UR5, URZ, URZ ;  /* 0x000000ff05197290 */ /* 0x000fe4000fffe1ff */
[----:B------:R-:W-:-:S03]  /*1510*/  USHF.R.U32.HI UR8, URZ, UR9, UR8 ;  /* 0x00000009ff087299 */ /* 0x000fc60008011608 */
[----:B------:R-:W-:Y:S01]  /*1520*/  @!UP0 UMOV UR7, UR13 ;  /* 0x0000000d00078c82 */ /* 0x000fe20008000000 */
[----:B------:R-:W-:Y:S02]  /*1530*/  UIMAD UR26, UR22, UR10, UR26 ;  /* 0x0000000a161a72a4 */ /* 0x000fe4000f8e021a */
[----:B------:R-:W-:Y:S02]  /*1540*/  USEL UR8, UR4, UR8, !UP2 ;  /* 0x0000000804087287 */ /* 0x000fe4000d000000 */
[----:B------:R-:W-:Y:S02]  /*1550*/  @!UP0 USHF.R.U32.HI UR7, URZ, UR9, UR7 ;  /* 0x00000009ff078299 */ /* 0x000fe40008011607 */
[----:B------:R-:W-:Y:S02]  /*1560*/  UIADD3 UR9, UPT, UPT, -UR8, URZ, URZ ;  /* 0x000000ff08097290 */ /* 0x000fe4000fffe1ff */
[----:B------:R-:W-:Y:S02]  /*1570*/  @!UP0 USEL UR7, UR5, UR7, !UP2 ;  /* 0x0000000705078287 */ /* 0x000fe4000d000000 */
[----:B------:R-:W-:-:S02]  /*1580*/  UIMAD UR9, UR19, UR9, UR4 ;  /* 0x00000009130972a4 */ /* 0x000fc4000f8e0204 */
[----:B------:R-:W-:Y:S02]  /*1590*/  @!UP0 UIADD3 UR8, UPT, UPT, UR8, -UR7, URZ ;  /* 0x8000000708088290 */ /* 0x000fe4000fffe0ff */
[----:B------:R-:W-:Y:S02]  /*15a0*/  @!UP0 UIMAD UR6, UR9, UR6, UR7 ;  /* 0x00000006090682a4 */ /* 0x000fe4000f8e0207 */
[----:B------:R-:W-:Y:S02]  /*15b0*/  @!UP0 UIMAD UR4, UR8, UR19, UR5 ;  /* 0x00000013080482a4 */ /* 0x000fe4000f8e0205 */
[----:B------:R-:W-:Y:S02]  /*15c0*/  UIMAD UR25, UR27, UR25, UR24 ;  /* 0x000000191b1972a4 */ /* 0x000fe4000f8e0218 */
[----:B------:R-:W-:Y:S01]  /*15d0*/  UIMAD UR26, UR4, UR22, UR26 ;  /* 0x00000016041a72a4 */ /* 0x000fe2000f8e021a */
[----:B------:R-:W-:Y:S02]  /*15e0*/  @!UP0 UMOV UR5, UR6 ;  /* 0x0000000600058c82 */ /* 0x000fe40008000000 */
[----:B------:R-:W-:-:S12]  /*15f0*/  UIMAD UR25, UR5, UR27, UR25 ;  /* 0x0000001b051972a4 */ /* 0x000fd8000f8e0219 */
.L_x_18:
[----:B------:R-:W-:Y:S02]  /*1600*/  UISETP.NE.AND UP1, UPT, UR28, 0x1, UPT ;  /* 0x000000011c00788c */ /* 0x000fe4000bf25270 */
[----:B------:R-:W-:Y:S02]  /*1610*/  UISETP.NE.AND UP0, UPT, UR18, 0x2, UPT ;  /* 0x000000021200788c */ /* 0x000fe4000bf05270 */
[----:B------:R-:W-:Y:S02]  /*1620*/  ULOP3.LUT UR30, UR30, 0x1000, URZ, 0xc0, !UPT ;  /* 0x000010001e1e7892 */ /* 0x000fe4000f8ec0ff */
[----:B------:R-:W-:-:S03]  /*1630*/  USHF.L.U32 UR29, UR31, UR29, URZ ;  /* 0x0000001d1f1d7299 */ /* 0x000fc600080006ff */
[----:B------:R-:W-:Y:S09]  /*1640*/  BRA.U UP1, `(.L_x_19) ;  /* 0x0000000101447547 */ /* 0x000ff2000b800000 */
[----:B------:R-:W1:Y:S01]  /*1650*/  LDCU.128 UR8, c[0x0][0xb10] ;  /* 0x00016200ff0877ac */ /* 0x000e620008000c00 */
[----:B------:R-:W2:Y:S01]  /*1660*/  LDCU UR12, c[0x0][0xb0c] ;  /* 0x00016180ff0c77ac */ /* 0x000ea20008000800 */
[----:B------:R-:W3:Y:S01]  /*1670*/  LDCU UR13, c[0x0][0xb20] ;  /* 0x00016400ff0d77ac */ /* 0x000ee20008000800 */
[----:B-1----:R-:W-:Y:S02]  /*1680*/  UIMAD.WIDE.U32 UR6, UR25, UR8, URZ ;  /* 0x00000008190672a5 */ /* 0x002fe4000f8e00ff */
[----:B------:R-:W-:Y:S02]  /*1690*/  UIMAD.WIDE.U32 UR4, UR26, UR11, URZ ;  /* 0x0000000b1a0472a5 */ /* 0x000fe4000f8e00ff */
[----:B--2---:R-:W-:Y:S02]  /*16a0*/  UISETP.NE.AND UP2, UPT, UR12, 0x1, UPT ;  /* 0x000000010c00788c */ /* 0x004fe4000bf45270 */
[----:B------:R-:W-:Y:S01]  /*16b0*/  UISETP.NE.AND UP1, UPT, UR10, 0x1, UPT ;  /* 0x000000010a00788c */ /* 0x000fe2000bf25270 */
[----:B------:R-:W-:-:S02]  /*16c0*/  UMOV UR6, UR7 ;  /* 0x0000000700067c82 */ /* 0x000fc40008000000 */
[----:B------:R-:W-:Y:S01]  /*16d0*/  UMOV UR4, UR5 ;  /* 0x0000000500047c82 */ /* 0x000fe20008000000 */
[----:B------:R-:W-:Y:S02]  /*16e0*/  USHF.R.U32.HI UR6, URZ, UR9, UR6 ;  /* 0x00000009ff067299 */ /* 0x000fe40008011606 */
[----:B---3--:R-:W-:Y:S02]  /*16f0*/  USHF.R.U32.HI UR4, URZ, UR13, UR4 ;  /* 0x0000000dff047299 */ /* 0x008fe40008011604 */
[----:B------:R-:W-:Y:S02]  /*1700*/  USEL UR5, UR25, UR6, !UP2 ;  /* 0x0000000619057287 */ /* 0x000fe4000d000000 */
[----:B------:R-:W-:-:S04]  /*1710*/  USEL UR4, UR26, UR4, !UP1 ;  /* 0x000000041a047287 */ /* 0x000fc8000c800000 */
[----:B------:R-:W-:Y:S02]  /*1720*/  UIADD3 UR6, UPT, UPT, -UR4, UR5, URZ ;  /* 0x0000000504067290 */ /* 0x000fe4000fffe1ff */
[----:B------:R-:W-:Y:S02]  /*1730*/  UIADD3 UR4, UPT, UPT, UR4, -UR5, URZ ;  /* 0x8000000504047290 */ /* 0x000fe4000fffe0ff */
[----:B------:R-:W-:Y:S02]  /*1740*/  UIMAD UR26, UR6, UR10, UR26 ;  /* 0x0000000a061a72a4 */ /* 0x000fe4000f8e021a */
[----:B------:R-:W-:-:S12]  /*1750*/  UIMAD UR25, UR4, UR12, UR25 ;  /* 0x0000000c041972a4 */ /* 0x000fd8000f8e0219 */
.L_x_19:
[----:B------:R-:W-:Y:S05]  /*1760*/  BRA.U !UP5, `(.L_x_20) ;  /* 0x000000010d0c7547 */ /* 0x000fea000b800000 */
[----:B------:R-:W-:Y:S01]  /*1770*/  UCGABAR_WAIT ;  /* 0x0000000000007dc7 */ /* 0x000fe20008000000 */
[----:B------:R-:W-:Y:S01]  /*1780*/  CCTL.IVALL ;  /* 0x00000000ff00798f */ /* 0x000fe20002000000 */
[----:B------:R-:W-:Y:S05]  /*1790*/  BRA `(.L_x_21) ;  /* 0x0000000000047947 */ /* 0x000fea0003800000 */
.L_x_20:
[----:B------:R-:W-:Y:S06]  /*17a0*/  BAR.SYNC.DEFER_BLOCKING 0x0 ;  /* 0x0000000000007b1d */ /* 0x000fec0000010000 */
.L_x_21:
[----:B------:R-:W-:Y:S05]  /*17b0*/  BRA.U UP0, `(.L_x_22) ;  /* 0x0000001500887547 */ /* 0x000fea000b800000 */
[----:B------:R-:W1:Y:S01]  /*17c0*/  LDCU UR6, c[0x0][0x38c] ;  /* 0x00007180ff0677ac */ /* 0x000e620008000800 */
[----:B------:R-:W-:Y:S01]  /*17d0*/  PLOP3.LUT P1, PT, PT, PT, UP3, 0x80, 0x8 ;  /* 0x000000000008781c */ /* 0x000fe20003f2f038 */
[----:B------:R-:W-:Y:S01]  /*17e0*/  IMAD.MOV.U32 R12, RZ, RZ, 0x1 ;  /* 0x00000001ff0c7424 */ /* 0x000fe200078e00ff */
[----:B------:R-:W-:Y:S01]  /*17f0*/  ISETP.NE.AND P2, PT, R3, RZ, P3 ;  /* 0x000000ff0300720c */ /* 0x000fe20001f45270 */
[----:B------:R-:W-:Y:S01]  /*1800*/  USHF.L.U32 UR7, UR24, 0x7, URZ ;  /* 0x0000000718077899 */ /* 0x000fe200080006ff */
[----:B------:R-:W-:Y:S01]  /*1810*/  PLOP3.LUT P1, PT, P1, PT, PT, 0x8, 0x80 ;  /* 0x000000000080781c */ /* 0x000fe20000f2e170 */
[----:B------:R-:W-:Y:S01]  /*1820*/  UISETP.NE.AND UP1, UPT, UR18, URZ, UPT ;  /* 0x000000ff1200728c */ /* 0x000fe2000bf25270 */
[----:B------:R-:W-:Y:S01]  /*1830*/  CS2R R10, SRZ ;  /* 0x00000000000a7805 */ /* 0x000fe2000001ff00 */
[----:B------:R-:W-:Y:S01]  /*1840*/  USHF.L.U32 UR52, UR24, 0x5, URZ ;  /* 0x0000000518347899 */ /* 0x000fe200080006ff */
[----:B------:R-:W-:Y:S01]  /*1850*/  IMAD.MOV.U32 R9, RZ, RZ, RZ ;  /* 0x000000ffff097224 */ /* 0x000fe200078e00ff */
[----:B------:R-:W2:Y:S01]  /*1860*/  LDCU UR46, c[0x0][0x370] ;  /* 0x00006e00ff2e77ac */ /* 0x000ea20008000800 */
[----:B------:R-:W-:Y:S01]  /*1870*/  IMAD.MOV.U32 R8, RZ, RZ, 0x1 ;  /* 0x00000001ff087424 */ /* 0x000fe200078e00ff */
[----:B------:R-:W-:Y:S01]  /*1880*/  USEL UR31, UR37, 0x2, UP1 ;  /* 0x00000002251f7887 */ /* 0x000fe20008800000 */
[----:B------:R-:W3:Y:S01]  /*1890*/  LDCU.64 UR40, c[0x0][0x348] ;  /* 0x00006900ff2877ac */ /* 0x000ee20008000a00 */
[----:B-1----:R-:W-:-:S02]  /*18a0*/  UIADD3 UR5, UPT, UPT, UR6, 0x7f, URZ ;  /* 0x0000007f06057890 */ /* 0x002fc4000fffe0ff */
[----:B------:R-:W-:Y:S02]  /*18b0*/  UIADD3 UR53, UPT, UPT, UR6, 0xfe, URZ ;  /* 0x000000fe06357890 */ /* 0x000fe4000fffe0ff */
[----:B------:R-:W-:Y:S01]  /*18c0*/  USHF.R.S32.HI UR4, URZ, 0x1f, UR5 ;  /* 0x0000001fff047899 */ /* 0x000fe20008011405 */
[----:B------:R-:W1:Y:S03]  /*18d0*/  LDCU UR45, c[0x0][0x374] ;  /* 0x00006e80ff2d77ac */ /* 0x000e660008000800 */
[----:B------:R-:W-:Y:S02]  /*18e0*/  ULEA.HI UR4, UR4, UR5, URZ, 0x7 ;  /* 0x0000000504047291 */ /* 0x000fe4000f8f38ff */
[----:B------:R-:W-:Y:S02]  /*18f0*/  UIADD3 UR5, UPT, UPT, UR6, -0x1, URZ ;  /* 0xffffffff06057890 */ /* 0x000fe4000fffe0ff */
[----:B------:R-:W-:-:S02]  /*1900*/  USHF.R.S32.HI UR48, URZ, 0x7, UR4 ;  /* 0x00000007ff307899 */ /* 0x000fc40008011404 */
[----:B------:R-:W-:Y:S02]  /*1910*/  UISETP.GE.U32.AND UP2, UPT, UR5, -0xff, UPT ;  /* 0xffffff010500788c */ /* 0x000fe4000bf46070 */
[----:B------:R-:W-:Y:S02]  /*1920*/  UISETP.LT.U32.AND UP0, UPT, UR48, 0x5, UPT ;  /* 0x000000053000788c */ /* 0x000fe4000bf01070 */
[----:B------:R-:W-:Y:S02]  /*1930*/  ULOP3.LUT UR5, UR7, 0x80, URZ, 0xc0, !UPT ;  /* 0x0000008007057892 */ /* 0x000fe4000f8ec0ff */
[----:B------:R-:W-:Y:S02]  /*1940*/  USEL UR47, UR48, 0x5, UP0 ;  /* 0x00000005302f7887 */ /* 0x000fe40008000000 */
[----:B------:R-:W-:Y:S02]  /*1950*/  ULOP3.LUT UR52, UR52, 0x20, URZ, 0xc0, !UPT ;  /* 0x0000002034347892 */ /* 0x000fe4000f8ec0ff */
[----:B------:R-:W-:-:S02]  /*1960*/  UIADD3 UR4, UPT, UPT, UR47, -0x1, URZ ;  /* 0xffffffff2f047890 */ /* 0x000fc4000fffe0ff */
[----:B------:R-:W-:Y:S02]  /*1970*/  @UP2 UIADD3 UR4, UPT, UPT, UR47, URZ, URZ ;  /* 0x000000ff2f042290 */ /* 0x000fe4000fffe0ff */
[----:B------:R-:W-:Y:S02]  /*1980*/  ULEA.HI UR50, UR30, UR5, URZ, 0x1a ;  /* 0x000000051e327291 */ /* 0x000fe4000f8fd0ff */
[----:B------:R-:W-:Y:S02]  /*1990*/  UIADD3 UR51, UPT, UPT, UR48, -UR47, URZ ;  /* 0x8000002f30337290 */ /* 0x000fe4000fffe0ff */
[----:B------:R-:W-:Y:S02]  /*19a0*/  UIADD3 UR37, UPT, UPT, UR4, 0x1, URZ ;  /* 0x0000000104257890 */ /* 0x000fe4000fffe0ff */
[----:B------:R-:W-:Y:S01]  /*19b0*/  UIADD3 UR49, UPT, UPT, -UR4, URZ, URZ ;  /* 0x000000ff04317290 */ /* 0x000fe2000fffe1ff */
[----:B-123--:R-:W-:-:S11]  /*19c0*/  UMOV UR15, URZ ;  /* 0x000000ff000f7c82 */ /* 0x00efd60008000000 */
.L_x_44:
[----:B------:R-:W-:Y:S01]  /*19d0*/  UISETP.NE.AND UP0, UPT, UR55, URZ, UPT ;  /* 0x000000ff3700728c */ /* 0x000fe2000bf05270 */
[----:B-1----:R-:W1:Y:S08]  /*19e0*/  S2UR UR55, SR_CgaCtaId ;  /* 0x00000000003779c3 */ /* 0x002e700000008800 */
[----:B------:R-:W-:Y:S05]  /*19f0*/  BRA.U UP0, `(.L_x_23) ;  /* 0x0000000100347547 */ /* 0x000fea000b800000 */
[----:B------:R-:W2:Y:S01]  /*1a00*/  S2R R0, SR_CgaCtaId ;  /* 0x0000000000007919 */ /* 0x000ea20000008800 */
[----:B------:R-:W-:Y:S02]  /*1a10*/  MOV R3, 0x400 ;  /* 0x0000040000037802 */ /* 0x000fe40000000f00 */
[----:B------:R-:W-:Y:S02]  /*1a20*/  SHF.L.U32 R2, R8, 0x1f, RZ ;  /* 0x0000001f08027819 */ /* 0x000fe400000006ff */
[----:B--2---:R-:W-:-:S05]  /*1a30*/  LEA R0, R0, R3, 0x18 ;  /* 0x0000000300007211 */ /* 0x004fca00078ec0ff */
[----:B------:R-:W-:-:S04]  /*1a40*/  IMAD R3, R9, 0x8, R0 ;  /* 0x0000000809037824 */ /* 0x000fc800078e0200 */
[----:B------:R-:W2:Y:S02]  /*1a50*/  SYNCS.PHASECHK.TRANS64.TRYWAIT P0, [R3+URZ+0x100], R2 ;  /* 0x00010002030075a7 */ /* 0x000ea400080011ff */
[----:B--2---:R-:W-:Y:S05]  /*1a60*/  @!P0 BRA `(.L_x_24) ;  /* 0x0000006c00108947 */ /* 0x004fea0003800000 */
.L_x_136:
[----:B------:R-:W-:Y:S01]  /*1a70*/  VIADD R9, R9, 0x1 ;  /* 0x0000000109097836 */ /* 0x000fe20000000000 */
[----:B------:R2:W-:Y:S04]  /*1a80*/  SYNCS.ARRIVE.TRANS64.A1T0 RZ, [R3+URZ+0xf0], RZ ;  /* 0x0000f0ff03ff79a7 */ /* 0x0005e800081000ff */
[----:B------:R-:W-:-:S04]  /*1a90*/  ISETP.NE.AND P0, PT, R9, 0x2, PT ;  /* 0x000000020900780c */ /* 0x000fc80003f05270 */
[----:B------:R-:W-:Y:S02]  /*1aa0*/  SEL R9, R9, RZ, P0 ;  /* 0x000000ff09097207 */ /* 0x000fe40000000000 */
[----:B--2---:R-:W-:-:S04]  /*1ab0*/  SEL R3, RZ, 0x1, P0 ;  /* 0x00000001ff037807 */ /* 0x004fc80000000000 */
[----:B------:R-:W-:-:S07]  /*1ac0*/  LOP3.LUT R8, R8, R3, RZ, 0x3c, !PT ;  /* 0x0000000308087212 */ /* 0x000fce00078e3cff */
.L_x_23:
[----:B------:R-:W-:Y:S01]  /*1ad0*/  UMOV UR14, 0x400 ;  /* 0x00000400000e7882 */ /* 0x000fe20000000000 */
[----:B------:R-:W-:Y:S01]  /*1ae0*/  SHF.L.U32 R0, R12, 0x1f, RZ ;  /* 0x0000001f0c007819 */ /* 0x000fe200000006ff */
[----:B-1----:R-:W-:Y:S02]  /*1af0*/  ULEA UR14, UR55, UR14, 0x18 ;  /* 0x0000000e370e7291 */ /* 0x002fe4000f8ec0ff */
[----:B------:R-:W-:Y:S02]  /*1b00*/  UISETP.GE.U32.AND UP0, UPT, UR53, 0xff, UPT ;  /* 0x000000ff3500788c */ /* 0x000fe4000bf06070 */
[----:B------:R-:W-:Y:S02]  /*1b10*/  ULEA UR4, UR15, UR14, 0x3 ;  /* 0x0000000e0f047291 */ /* 0x000fe4000f8e18ff */
[----:B------:R-:W-:Y:S01]  /*1b20*/  ULEA UR19, UR26, UR52, 0x6 ;  /* 0x000000341a137291 */ /* 0x000fe2000f8e30ff */
[----:B------:R-:W-:-:S06]  /*1b30*/  UMOV UR13, URZ ;  /* 0x000000ff000d7c82 */ /* 0x000fcc0008000000 */
[----:B------:R1:W2:Y:S01]  /*1b40*/  SYNCS.PHASECHK.TRANS64.TRYWAIT P0, [UR4+0x28], R0 ;  /* 0x00002800ff0075a7 */ /* 0x0002a20008001104 */
[----:B------:R-:W-:-:S04]  /*1b50*/  ULEA.HI UR4, UR25, UR25, URZ, 0x1 ;  /* 0x0000001919047291 */ /* 0x000fc8000f8f08ff */
[----:B------:R-:W-:-:S04]  /*1b60*/  USHF.L.U32 UR4, UR4, 0x7, URZ ;  /* 0x0000000704047899 */ /* 0x000fc800080006ff */
[----:B------:R-:W-:-:S04]  /*1b70*/  ULOP3.LUT UR35, UR4, 0xffffff00, URZ, 0xc0, !UPT ;  /* 0xffffff0004237892 */ /* 0x000fc8000f8ec0ff */
[----:B------:R-:W-:Y:S01]  /*1b80*/  UIADD3 UR35, UPT, UPT, UR50, UR35, URZ ;  /* 0x0000002332237290 */ /* 0x000fe2000fffe0ff */
[----:B------:R-:W-:Y:S11]  /*1b90*/  BRA.U !UP0, `(.L_x_25) ;  /* 0x0000000108f87547 */ /* 0x000ff6000b800000 */
[----:B------:R-:W-:Y:S01]  /*1ba0*/  UMOV UR21, UR49 ;  /* 0x0000003100157c82 */ /* 0x000fe20008000000 */
[----:B------:R-:W-:Y:S01]  /*1bb0*/  UMOV UR4, UR15 ;  /* 0x0000000f00047c82 */ /* 0x000fe20008000000 */
[----:B------:R-:W-:-:S05]  /*1bc0*/  UMOV UR26, 0x40 ;  /* 0x00000040001a7882 */ /* 0x000fca0000000000 */
.L_x_31:
[----:B------:R-:W-:Y:S01]  /*1bd0*/  ULEA UR33, UR4, UR14, 0x3 ;  /* 0x0000000e04217291 */ /* 0x000fe2000f8e18ff */
[----:B------:R-:W-:Y:S01]  /*1be0*/  @P3 MOV R2, 0x14000 ;  /* 0x0001400000023802 */ /* 0x000fe20000000f00 */
[----:B--2-4-:R-:W-:Y:S10]  /*1bf0*/  @P0 BRA `(.L_x_26) ;  /* 0x00000000000c0947 */ /* 0x014ff40003800000 */
[----:B------:R-:W-:-:S04]  /*1c00*/  SHF.L.U32 R3, R12, 0x1f, RZ ;  /* 0x0000001f0c037819 */ /* 0x000fc800000006ff */
[----:B------:R-:W2:Y:S02]  /*1c10*/  SYNCS.PHASECHK.TRANS64.TRYWAIT P0, [UR33+0x28], R3 ;  /* 0x00002803ff0075a7 */ /* 0x000ea40008001121 */
[----:B--2---:R-:W-:Y:S05]  /*1c20*/  @!P0 BRA `(.L_x_27) ;  /* 0x0000006800b48947 */ /* 0x004fea0003800000 */
.L_x_26:
[----:B------:R2:W-:Y:S01]  /*1c30*/  @P3 SYNCS.ARRIVE.TRANS64 RZ, [UR33], R2 ;  /* 0x00000002ffff39a7 */ /* 0x0005e20008000021 */
[----:B------:R-:W-:Y:S02]  /*1c40*/  ULOP3.LUT UR5, UR31, 0x2, URZ, 0xfc, !UPT ;  /* 0x000000021f057892 */ /* 0x000fe4000f8efcff */
[----:B------:R-:W-:Y:S02]  /*1c50*/  UIADD3 UR21, UPT, UPT, UR21, 0x1, URZ ;  /* 0x0000000115157890 */ /* 0x000fe4000fffe0ff */
[----:B------:R-:W-:Y:S02]  /*1c60*/  UISETP.NE.AND UP0, UPT, UR5, 0x2, UPT ;  /* 0x000000020500788c */ /* 0x000fe4000bf05270 */
[----:B------:R-:W-:-:S07]  /*1c70*/  UISETP.NE.AND UP2, UPT, UR21, 0x1, UPT ;  /* 0x000000011500788c */ /* 0x000fce000bf45270 */
[----:B------:R-:W-:Y:S05]  /*1c80*/  BRA.U UP0, `(.L_x_28) ;  /* 0x0000000100047547 */ /* 0x000fea000b800000 */
[----:B------:R-:W-:Y:S05]  /*1c90*/  BPT.TRAP 0x1 ;  /* 0x000000040000795c */ /* 0x000fea0000300000 */
.L_x_28:
[----:B------:R-:W-:Y:S04]  /*1ca0*/  BSSY.RECONVERGENT B0, `(.L_x_29) ;  /* 0x0000003000007945 */ /* 0x000fe80003800200 */
[----:B------:R-:W-:Y:S05]  /*1cb0*/  @!P2 BRA `(.L_x_30) ;  /* 0x000000000004a947 */ /* 0x000fea0003800000 */
[----:B------:R-:W-:Y:S05]  /*1cc0*/  BPT.TRAP 0x1 ;  /* 0x000000040000795c */ /* 0x000fea0000300000 */
.L_x_30:
[----:B------:R-:W-:Y:S05]  /*1cd0*/  BSYNC.RECONVERGENT B0 ;  /* 0x0000000000007941 */ /* 0x000fea0003800200 */
.L_x_29:
[----:B------:R-:W-:Y:S02]  /*1ce0*/  UIADD3 UR5, UPT, UPT, UR4, 0x1, URZ ;  /* 0x0000000104057890 */ /* 0x000fe4000fffe0ff */
[----:B------:R-:W-:Y:S02]  /*1cf0*/  ULEA UR24, UR4, UR30, 0xe ;  /* 0x0000001e04187291 */ /* 0x000fe4000f8e70ff */
[----:B------:R-:W-:Y:S02]  /*1d00*/  UISETP.NE.AND UP0, UPT, UR5, 0x5, UPT ;  /* 0x000000050500788c */ /* 0x000fe4000bf05270 */
[----:B------:R-:W-:Y:S02]  /*1d10*/  ULEA UR24, UR24, UR14, 0x1 ;  /* 0x0000000e18187291 */ /* 0x000fe4000f8e08ff */
[----:B------:R-:W-:Y:S02]  /*1d20*/  USEL UR6, URZ, 0x1, UP0 ;  /* 0x00000001ff067887 */ /* 0x000fe40008000000 */
[----:B------:R-:W-:-:S02]  /*1d30*/  USEL UR15, UR5, URZ, UP0 ;  /* 0x000000ff050f7287 */ /* 0x000fc40008000000 */
[----:B------:R-:W-:Y:S02]  /*1d40*/  ULEA UR8, UR4, UR14, 0xd ;  /* 0x0000000e04087291 */ /* 0x000fe4000f8e68ff */
[----:B------:R-:W-:Y:S01]  /*1d50*/  ULEA UR5, UR15, UR14, 0x3 ;  /* 0x0000000e0f057291 */ /* 0x000fe2000f8e18ff */
[----:B------:R-:W-:Y:S01]  /*1d60*/  LOP3.LUT R12, R12, UR6, RZ, 0x3c, !PT ;  /* 0x000000060c0c7c12 */ /* 0x000fe2000f8e3cff */
[----:B------:R-:W-:Y:S02]  /*1d70*/  UIADD3 UR6, UP1, UPT, UR40, 0x80, URZ ;  /* 0x0000008028067890 */ /* 0x000fe4000ff3e0ff */
[----:B------:R-:W-:Y:S01]  /*1d80*/  UIADD3 UR4, UP0, UPT, UR40, 0x180, URZ ;  /* 0x0000018028047890 */ /* 0x000fe2000ff1e0ff */
[----:B-1----:R-:W-:Y:S01]  /*1d90*/  SHF.L.U32 R0, R12, 0x1f, RZ ;  /* 0x0000001f0c007819 */ /* 0x002fe200000006ff */
[----:B------:R-:W-:Y:S02]  /*1da0*/  UIADD3 UR34, UPT, UPT, UR26, -0x40, URZ ;  /* 0xffffffc01a227890 */ /* 0x000fe4000fffe0ff */
[----:B------:R-:W-:Y:S01]  /*1db0*/  ULOP3.LUT UR33, UR33, 0xfefffff8, URZ, 0xc0, !UPT ;  /* 0xfefffff821217892 */ /* 0x000fe2000f8ec0ff */
[----:B------:R3:W4:Y:S01]  /*1dc0*/  SYNCS.PHASECHK.TRANS64.TRYWAIT P0, [UR5+0x28], R0 ;  /* 0x00002800ff0075a7 */ /* 0x0007220008001105 */
[----:B------:R-:W-:-:S02]  /*1dd0*/  UIADD3.X UR7, UPT, UPT, URZ, UR41, URZ, UP1, !UPT ;  /* 0x00000029ff077290 */ /* 0x000fc40008ffe4ff */
[----:B------:R-:W-:Y:S02]  /*1de0*/  UIADD3 UR32, UPT, UPT, UR24, 0x6400, URZ ;  /* 0x0000640018207890 */ /* 0x000fe4000fffe0ff */
[----:B------:R-:W-:Y:S02]  /*1df0*/  UPRMT UR13, URZ, 0x5410, UR29 ;  /* 0x00005410ff0d7896 */ /* 0x000fe4000800001d */
[----:B------:R-:W-:Y:S02]  /*1e00*/  UIADD3 UR24, UPT, UPT, UR24, 0xa400, URZ ;  /* 0x0000a40018187890 */ /* 0x000fe4000fffe0ff */
[----:B------:R-:W-:Y:S02]  /*1e10*/  UIADD3.X UR5, UPT, UPT, URZ, UR41, URZ, UP0, !UPT ;  /* 0x00000029ff057290 */ /* 0x000fe400087fe4ff */
[----:B------:R-:W-:Y:S02]  /*1e20*/  UIADD3 UR16, UPT, UPT, UR8, 0x2e400, URZ ;  /* 0x0002e40008107890 */ /* 0x000fe4000fffe0ff */
[----:B------:R-:W-:Y:S01]  /*1e30*/  UIADD3 UR8, UPT, UPT, UR8, 0x2f400, URZ ;  /* 0x0002f40008087890 */ /* 0x000fe2000fffe0ff */
[----:B------:R-:W-:Y:S01]  /*1e40*/  UMOV UR22, 0x0 ;  /* 0x0000000000167882 */ /* 0x000fe20000000000 */
[----:B------:R-:W-:Y:S01]  /*1e50*/  UMOV UR23, 0x10000000 ;  /* 0x1000000000177882 */ /* 0x000fe20000000000 */
[----:B------:R-:W-:Y:S01]  /*1e60*/  UMOV UR27, UR35 ;  /* 0x00000023001b7c82 */ /* 0x000fe20008000000 */
[----:B------:R-:W-:Y:S01]  /*1e70*/  UMOV UR28, UR36 ;  /* 0x00000024001c7c82 */ /* 0x000fe20008000000 */
[----:B------:R-:W-:Y:S01]  /*1e80*/  UMOV UR25, UR33 ;  /* 0x0000002100197c82 */ /* 0x000fe20008000000 */
[----:B------:R-:W-:Y:S01]  /*1e90*/  UMOV UR20, UR36 ;  /* 0x0000002400147c82 */ /* 0x000fe20008000000 */
[----:B------:R-:W-:Y:S01]  /*1ea0*/  UMOV UR17, UR33 ;  /* 0x0000002100117c82 */ /* 0x000fe20008000000 */
[----:B------:R-:W-:Y:S01]  /*1eb0*/  UMOV UR18, UR34 ;  /* 0x0000002200127c82 */ /* 0x000fe20008000000 */
[----:B------:R-:W-:Y:S01]  /*1ec0*/  UTMALDG.3D.MULTICAST.2CTA [UR32], [UR6], UR13, desc[UR22] ;  /* 0x00001620060073b4 */ /* 0x000fe2000821180d */
[----:B------:R-:W-:Y:S01]  /*1ed0*/  UMOV UR10, UR26 ;  /* 0x0000001a000a7c82 */ /* 0x000fe20008000000 */
[----:B------:R-:W-:Y:S01]  /*1ee0*/  UMOV UR11, UR19 ;  /* 0x00000013000b7c82 */ /* 0x000fe20008000000 */
[----:B------:R-:W-:Y:S01]  /*1ef0*/  UMOV UR12, UR36 ;  /* 0x00000024000c7c82 */ /* 0x000fe20008000000 */
[----:B------:R-:W-:Y:S01]  /*1f00*/  UMOV UR9, UR33 ;  /* 0x0000002100097c82 */ /* 0x000fe20008000000 */
[----:B------:R1:W-:Y:S01]  /*1f10*/  UTMALDG.3D.MULTICAST.2CTA [UR24], [UR6], UR13, desc[UR22] ;  /* 0x00001618060073b4 */ /* 0x0003e2000821180d */
[----:B------:R-:W-:Y:S01]  /*1f20*/  UTMALDG.3D.2CTA [UR16], [UR4], desc[UR22] ;  /* 0x00001610040075b4 */ /* 0x000fe20008211000 */
[----:B------:R2:W-:Y:S01]  /*1f30*/  UTMALDG.3D.2CTA [UR8], [UR4], desc[UR22] ;  /* 0x00001608040075b4 */ /* 0x0005e20008211000 */
[----:B-1----:R-:W-:Y:S01]  /*1f40*/  UIADD3 UR26, UPT, UPT, UR26, 0x80, URZ ;  /* 0x000000801a1a7890 */ /* 0x002fe2000fffe0ff */
[----:B------:R-:W-:Y:S01]  /*1f50*/  UMOV UR13, UR37 ;  /* 0x00000025000d7c82 */ /* 0x000fe20008000000 */
[----:B--2---:R-:W-:Y:S01]  /*1f60*/  UMOV UR4, UR15 ;  /* 0x0000000f00047c82 */ /* 0x004fe20008000000 */
[----:B---3--:R-:W-:Y:S09]  /*1f70*/  BRA.U UP2, `(.L_x_31) ;  /* 0xfffffffd02147547 */ /* 0x008ff2000b83ffff */
.L_x_25:
[----:B------:R-:W-:Y:S01]  /*1f80*/  ULEA UR4, UR15, UR14, 0x3 ;  /* 0x0000000e0f047291 */ /* 0x000fe2000f8e18ff */
[----:B-1----:R-:W-:Y:S01]  /*1f90*/  SHF.L.U32 R0, R12, 0x1f, RZ ;  /* 0x0000001f0c007819 */ /* 0x002fe200000006ff */
[----:B------:R-:W-:Y:S01]  /*1fa0*/  @!P1 SYNCS.ARRIVE.TRANS64.A1T0 RZ, [UR14+0x88], RZ ;  /* 0x000088ffffff99a7 */ /* 0x000fe2000810000e */
[----:B------:R-:W-:-:S06]  /*1fb0*/  UISETP.GT.AND UP0, UPT, UR48, UR47, UPT ;  /* 0x0000002f3000728c */ /* 0x000fcc000bf04270 */
[----:B------:R1:W3:Y:S03]  /*1fc0*/  SYNCS.PHASECHK.TRANS64.TRYWAIT P1, [UR4+0x28], R0 ;  /* 0x00002800ff0075a7 */ /* 0x0002e60008021104 */
[----:B------:R-:W-:Y:S05]  /*1fd0*/  BRA.U !UP0, `(.L_x_32) ;  /* 0x0000000508047547 */ /* 0x000fea000b800000 */
[----:B------:R-:W-:Y:S01]  /*1fe0*/  UIADD3 UR21, UPT, UPT, UR51, UR13, URZ ;  /* 0x0000000d33157290 */ /* 0x000fe2000fffe0ff */
[----:B------:R-:W-:-:S11]  /*1ff0*/  UMOV UR6, UR15 ;  /* 0x0000000f00067c82 */ /* 0x000fd60008000000 */
.L_x_40:
[----:B------:R-:W-:Y:S01]  /*2000*/  ULEA UR7, UR6, UR14, 0x3 ;  /* 0x0000000e06077291 */ /* 0x000fe2000f8e18ff */
[----:B---3--:R-:W-:Y:S01]  /*2010*/  @P3 MOV R2, 0x14000 ;  /* 0x0001400000023802 */ /* 0x008fe20000000f00 */
[----:B--23--:R-:W-:Y:S10]  /*2020*/  @P1 BRA `(.L_x_33) ;  /* 0x00000000000c1947 */ /* 0x00cff40003800000 */
[----:B------:R-:W-:-:S04]  /*2030*/  SHF.L.U32 R3, R12, 0x1f, RZ ;  /* 0x0000001f0c037819 */ /* 0x000fc800000006ff */
[----:B--2-4-:R-:W2:Y:S02]  /*2040*/  SYNCS.PHASECHK.TRANS64.TRYWAIT P0, [UR7+0x28], R3 ;  /* 0x00002803ff0075a7 */ /* 0x014ea40008001107 */
[----:B--2---:R-:W-:Y:S05]  /*2050*/  @!P0 BRA `(.L_x_34) ;  /* 0x0000006400c08947 */ /* 0x004fea0003800000 */
.L_x_33:
[----:B------:R3:W-:Y:S01]  /*2060*/  @P3 SYNCS.ARRIVE.TRANS64 RZ, [UR7], R2 ;  /* 0x00000002ffff39a7 */ /* 0x0007e20008000007 */
[----:B------:R-:W-:-:S04]  /*2070*/  ULOP3.LUT UR4, UR31, 0x2, URZ, 0xfc, !UPT ;  /* 0x000000021f047892 */ /* 0x000fc8000f8efcff */
[----:B------:R-:W-:-:S09]  /*2080*/  UISETP.NE.AND UP0, UPT, UR4, 0x2, UPT ;  /* 0x000000020400788c */ /* 0x000fd2000bf05270 */
[----:B------:R-:W-:Y:S05]  /*2090*/  BRA.U UP0, `(.L_x_35) ;  /* 0x0000000100047547 */ /* 0x000fea000b800000 */
[----:B------:R-:W-:Y:S05]  /*20a0*/  BPT.TRAP 0x1 ;  /* 0x000000040000795c */ /* 0x000fea0000300000 */
.L_x_35:
[----:B------:R-:W-:Y:S04]  /*20b0*/  BSSY.RECONVERGENT B0, `(.L_x_36) ;  /* 0x0000003000007945 */ /* 0x000fe80003800200 */
[----:B------:R-:W-:Y:S05]  /*20c0*/  @!P2 BRA `(.L_x_37) ;  /* 0x000000000004a947 */ /* 0x000fea0003800000 */
[----:B------:R-:W-:Y:S05]  /*20d0*/  BPT.TRAP 0x1 ;  /* 0x000000040000795c */ /* 0x000fea0000300000 */
.L_x_37:
[----:B------:R-:W-:Y:S05]  /*20e0*/  BSYNC.RECONVERGENT B0 ;  /* 0x0000000000007941 */ /* 0x000fea0003800200 */
.L_x_36:
[----:B------:R-:W-:Y:S01]  /*20f0*/  UIADD3 UR4, UPT, UPT, UR6, 0x1, URZ ;  /* 0x0000000106047890 */ /* 0x000fe2000fffe0ff */
[----:B------:R-:W-:Y:S01]  /*2100*/  BSSY.RECONVERGENT B0, `(.L_x_38) ;  /* 0x000002a000007945 */ /* 0x000fe20003800200 */
[----:B--2-4-:R-:W-:Y:S02]  /*2110*/  ELECT P0, URZ, PT ;  /* 0x0000000000ff782f */ /* 0x014fe40003800000 */
[----:B------:R-:W-:-:S04]  /*2120*/  UISETP.NE.AND UP0, UPT, UR4, 0x5, UPT ;  /* 0x000000050400788c */ /* 0x000fc8000bf05270 */
[----:B------:R-:W-:Y:S02]  /*2130*/  USEL UR5, URZ, 0x1, UP0 ;  /* 0x00000001ff057887 */ /* 0x000fe40008000000 */
[----:B------:R-:W-:-:S04]  /*2140*/  USEL UR15, UR4, URZ, UP0 ;  /* 0x000000ff040f7287 */ /* 0x000fc80008000000 */
[----:B------:R-:W-:Y:S01]  /*2150*/  ULEA UR4, UR15, UR14, 0x3 ;  /* 0x0000000e0f047291 */ /* 0x000fe2000f8e18ff */
[----:B------:R-:W-:-:S04]  /*2160*/  LOP3.LUT R12, R12, UR5, RZ, 0x3c, !PT ;  /* 0x000000050c0c7c12 */ /* 0x000fc8000f8e3cff */
[----:B-1----:R-:W-:-:S04]  /*2170*/  SHF.L.U32 R0, R12, 0x1f, RZ ;  /* 0x0000001f0c007819 */ /* 0x002fc800000006ff */
[----:B------:R1:W2:Y:S01]  /*2180*/  SYNCS.PHASECHK.TRANS64.TRYWAIT P1, [UR4+0x28], R0 ;  /* 0x00002800ff0075a7 */ /* 0x0002a20008021104 */
[----:B------:R-:W-:Y:S05]  /*2190*/  @!P0 BRA `(.L_x_39) ;  /* 0x0000000000808947 */ /* 0x000fea0003800000 */
[----:B------:R-:W-:Y:S02]  /*21a0*/  ULEA UR24, UR6, UR30, 0xe ;  /* 0x0000001e06187291 */ /* 0x000fe4000f8e70ff */
[----:B------:R-:W-:Y:S02]  /*21b0*/  UIADD3 UR4, UP1, UPT, UR40, 0x80, URZ ;  /* 0x0000008028047890 */ /* 0x000fe4000ff3e0ff */
[----:B------:R-:W-:Y:S02]  /*21c0*/  ULEA UR24, UR24, UR14, 0x1 ;  /* 0x0000000e18187291 */ /* 0x000fe4000f8e08ff */
[----:B------:R-:W-:Y:S02]  /*21d0*/  USHF.L.U32 UR34, UR13, 0x7, URZ ;  /* 0x000000070d227899 */ /* 0x000fe400080006ff */
[----:B------:R-:W-:Y:S02]  /*21e0*/  ULEA UR8, UR6, UR14, 0xd ;  /* 0x0000000e06087291 */ /* 0x000fe4000f8e68ff */
[----:B------:R-:W-:-:S02]  /*21f0*/  UIADD3 UR22, UP0, UPT, UR40, 0x180, URZ ;  /* 0x0000018028167890 */ /* 0x000fc4000ff1e0ff */
[----:B------:R-:W-:Y:S02]  /*2200*/  ULOP3.LUT UR33, UR7, 0xfefffff8, URZ, 0xc0, !UPT ;  /* 0xfefffff807217892 */ /* 0x000fe4000f8ec0ff */
[----:B------:R-:W-:Y:S02]  /*2210*/  UIADD3.X UR5, UPT, UPT, URZ, UR41, URZ, UP1, !UPT ;  /* 0x00000029ff057290 */ /* 0x000fe40008ffe4ff */
[----:B------:R-:W-:Y:S02]  /*2220*/  UIADD3 UR32, UPT, UPT, UR24, 0x6400, URZ ;  /* 0x0000640018207890 */ /* 0x000fe4000fffe0ff */
[----:B------:R-:W-:Y:S02]  /*2230*/  UPRMT UR10, URZ, 0x5410, UR29 ;  /* 0x00005410ff0a7896 */ /* 0x000fe4000800001d */
[----:B------:R-:W-:Y:S02]  /*2240*/  UIADD3 UR26, UPT, UPT, UR34, 0x40, URZ ;  /* 0x00000040221a7890 */ /* 0x000fe4000fffe0ff */
[----:B------:R-:W-:-:S02]  /*2250*/  UIADD3 UR24, UPT, UPT, UR24, 0xa400, URZ ;  /* 0x0000a40018187890 */ /* 0x000fc4000fffe0ff */
        /* <DEDUP_REMOVED lines=13> */
[----:B------:R-:W-:Y:S01]  /*2330*/  UMOV UR12, UR36 ;  /* 0x00000024000c7c82 */ /* 0x000fe20008000000 */
[----:B------:R-:W-:Y:S01]  /*2340*/  UMOV UR9, UR33 ;  /* 0x0000002100097c82 */ /* 0x000fe20008000000 */
[----:B------:R4:W-:Y:S01]  /*2350*/  UTMALDG.3D.MULTICAST.2CTA [UR24], [UR4], UR10, desc[UR38] ;  /* 0x00002618040073b4 */ /* 0x0009e2000821180a */
[----:B------:R1:W-:Y:S01]  /*2360*/  UTMALDG.3D.2CTA [UR16], [UR22], desc[UR38] ;  /* 0x00002610160075b4 */ /* 0x0003e20008211000 */
[----:B----4-:R-:W-:-:S02]  /*2370*/  UMOV UR10, UR26 ;  /* 0x0000001a000a7c82 */ /* 0x010fc40008000000 */
[----:B------:R1:W-:Y:S02]  /*2380*/  UTMALDG.3D.2CTA [UR8], [UR22], desc[UR38] ;  /* 0x00002608160075b4 */ /* 0x0003e40008211000 */
[----:B-1----:R-:W-:Y:S01]  /*2390*/  NOP ;  /* 0x0000000000007918 */ /* 0x002fe20000000000 */
.L_x_39:
[----:B------:R-:W-:Y:S05]  /*23a0*/  BSYNC.RECONVERGENT B0 ;  /* 0x0000000000007941 */ /* 0x000fea0003800200 */
.L_x_38:
[----:B------:R-:W-:Y:S01]  /*23b0*/  UIADD3 UR13, UPT, UPT, UR13, 0x1, URZ ;  /* 0x000000010d0d7890 */ /* 0x000fe2000fffe0ff */
[----:B------:R-:W-:-:S03]  /*23c0*/  UMOV UR6, UR15 ;  /* 0x0000000f00067c82 */ /* 0x000fc60008000000 */
[----:B------:R-:W-:-:S09]  /*23d0*/  UISETP.NE.AND UP0, UPT, UR13, UR21, UPT ;  /* 0x000000150d00728c */ /* 0x000fd2000bf05270 */
[----:B------:R-:W-:Y:S05]  /*23e0*/  BRA.U UP0, `(.L_x_40) ;  /* 0xfffffffd00047547 */ /* 0x000fea000b83ffff */
.L_x_32:
[C---:B------:R-:W-:Y:S01]  /*23f0*/  LEA R3, R11.reuse, UR14, 0x3 ;  /* 0x0000000e0b037c11 */ /* 0x040fe2000f8e18ff */
[----:B------:R-:W-:Y:S01]  /*2400*/  NOP ;  /* 0x0000000000007918 */ /* 0x000fe20000000000 */
[----:B-1----:R-:W-:Y:S02]  /*2410*/  SHF.L.U32 R0, R10, 0x1f, RZ ;  /* 0x0000001f0a007819 */ /* 0x002fe400000006ff */
[----:B------:R-:W-:Y:S02]  /*2420*/  LEA R5, R11, UR14, 0x4 ;  /* 0x0000000e0b057c11 */ /* 0x000fe4000f8e20ff */
[----:B--2-4-:R-:W1:Y:S02]  /*2430*/  SYNCS.PHASECHK.TRANS64.TRYWAIT P0, [R3+URZ+0x90], R0 ;  /* 0x00009000030075a7 */ /* 0x014e6400080011ff */
[----:B-1----:R-:W-:Y:S05]  /*2440*/  @!P0 BRA `(.L_x_41) ;  /* 0x0000006000dc8947 */ /* 0x002fea0003800000 */
.L_x_139:
[----:B------:R-:W2:Y:S01]  /*2450*/  LDS.128 R4, [R5+0x120] ;  /* 0x0001200005047984 */ /* 0x000ea20000000c00 */
[----:B------:R-:W-:Y:S01]  /*2460*/  UISETP.GE.AND UP0, UPT, UR42, 0x1, UPT ;  /* 0x000000012a00788c */ /* 0x000fe2000bf06270 */
[----:B------:R-:W-:Y:S01]  /*2470*/  @!PT LDS RZ, [RZ] ;  /* 0x00000000fffff984 */ /* 0x000fe20000000800 */
[----:B------:R-:W-:Y:S01]  /*2480*/  @!PT LDS RZ, [RZ] ;  /* 0x00000000fffff984 */ /* 0x000fe20000000800 */
[----:B------:R-:W-:Y:S01]  /*2490*/  @!PT LDS RZ, [RZ] ;  /* 0x00000000fffff984 */ /* 0x000fe20000000800 */
[----:B------:R-:W-:Y:S01]  /*24a0*/  @!PT LDS RZ, [RZ] ;  /* 0x00000000fffff984 */ /* 0x000fe20000000800 */
[----:B------:R4:W-:Y:S06]  /*24b0*/  MEMBAR.ALL.CTA ;  /* 0x0000000000007992 */ /* 0x0009ec0000008000 */
[----:B----4-:R-:W4:Y:S01]  /*24c0*/  FENCE.VIEW.ASYNC.S ;  /* 0x00000000000073c6 */ /* 0x010f220000000000 */
[----:B--2---:R-:W-:-:S13]  /*24d0*/  LOP3.LUT P0, RZ, R6, 0x1, RZ, 0xc0, !PT ;  /* 0x0000000106ff7812 */ /* 0x004fda000780c0ff */
[----:B----4-:R-:W-:Y:S01]  /*24e0*/  VOTEU.ANY UP1, P0 ;  /* 0x0000000000ff7886 */ /* 0x010fe20000020100 */
[----:B------:R-:W-:-:S13]  /*24f0*/  PLOP3.LUT P0, PT, PT, PT, UP1, 0x80, 0x8 ;  /* 0x000000000008781c */ /* 0x000fda0003f0f018 */
[----:B-1----:R-:W-:Y:S02]  /*2500*/  @P0 LOP3.LUT R0, R5, 0xffff, RZ, 0xc0, !PT ;  /* 0x0000ffff05000812 */ /* 0x002fe400078ec0ff */
[----:B---3--:R-:W-:Y:S02]  /*2510*/  @P0 MOV R2, R4 ;  /* 0x0000000400020202 */ /* 0x008fe40000000f00 */
[----:B------:R-:W-:Y:S01]  /*2520*/  @P0 R2UR UR5, R0 ;  /* 0x00000000000502ca */ /* 0x000fe200000e0000 */
[----:B------:R-:W-:Y:S01]  /*2530*/  VIADD R0, R3, 0xa0 ;  /* 0x000000a003007836 */ /* 0x000fe20000000000 */
[----:B------:R-:W-:Y:S02]  /*2540*/  @P0 SHF.R.U32.HI R4, RZ, 0x10, R5 ;  /* 0x00000010ff040819 */ /* 0x000fe40000011605 */
[----:B------:R-:W-:Y:S02]  /*2550*/  @P0 R2UR UR6, R2 ;  /* 0x00000000020602ca */ /* 0x000fe400000e0000 */
[----:B------:R-:W-:-:S02]  /*2560*/  PRMT R0, RZ, 0x654, R0 ;  /* 0x00000654ff007816 */ /* 0x000fc40000000000 */
[----:B------:R-:W-:Y:S02]  /*2570*/  @P0 R2UR UR4, R4 ;  /* 0x00000000040402ca */ /* 0x000fe400000e0000 */
[----:B------:R1:W-:Y:S03]  /*2580*/  SYNCS.ARRIVE.TRANS64.RED.A1T0 RZ, [R0+URZ], RZ ;  /* 0x000000ff00ff79a7 */ /* 0x0003e600081004ff */
[----:B------:R-:W-:-:S04]  /*2590*/  @UP1 UMOV UR43, UR5 ;  /* 0x00000005002b1c82 */ /* 0x000fc80008000000 */
[----:B------:R-:W-:-:S04]  /*25a0*/  @UP1 UMOV UR44, UR6 ;  /* 0x00000006002c1c82 */ /* 0x000fc80008000000 */
[----:B------:R-:W-:Y:S01]  /*25b0*/  @UP1 UMOV UR36, UR4 ;  /* 0x0000000400241c82 */ /* 0x000fe20008000000 */
[----:B------:R-:W-:Y:S05]  /*25c0*/  BRA.U !UP0, `(.L_x_42) ;  /* 0x0000000108d47547 */ /* 0x000fea000b800000 */
[----:B------:R-:W2:Y:S01]  /*25d0*/  LDCU.128 UR16, c[0x0][0xb10] ;  /* 0x00016200ff1077ac */ /* 0x000ea20008000c00 */
[----:B------:R-:W3:Y:S01]  /*25e0*/  LDCU UR23, c[0x0][0xb20] ;  /* 0x00016400ff1777ac */ /* 0x000ee20008000800 */
[----:B------:R-:W4:Y:S01]  /*25f0*/  LDCU UR22, c[0x0][0xb0c] ;  /* 0x00016180ff1677ac */ /* 0x000f220008000800 */
[----:B------:R-:W1:Y:S01]  /*2600*/  LDCU.64 UR8, c[0x0][0xb28] ;  /* 0x00016500ff0877ac */ /* 0x000e620008000a00 */
[----:B------:R-:W-:Y:S02]  /*2610*/  UISETP.NE.AND UP3, UPT, UR42, 0x1, UPT ;  /* 0x000000012a00788c */ /* 0x000fe4000bf65270 */
[----:B--2---:R-:W-:Y:S02]  /*2620*/  UIMAD.WIDE.U32 UR6, UR45, UR19, URZ ;  /* 0x000000132d0672a5 */ /* 0x004fe4000f8e00ff */
[----:B------:R-:W-:Y:S02]  /*2630*/  UIMAD.WIDE.U32 UR4, UR46, UR16, URZ ;  /* 0x000000102e0472a5 */ /* 0x000fe4000f8e00ff */
[----:B------:R-:W-:-:S02]  /*2640*/  UISETP.NE.AND UP0, UPT, UR18, 0x1, UPT ;  /* 0x000000011200788c */ /* 0x000fc4000bf05270 */
[----:B------:R-:W-:Y:S01]  /*2650*/  UIMAD.WIDE.U32 UR20, UR43, UR19, URZ ;  /* 0x000000132b1472a5 */ /* 0x000fe2000f8e00ff */
[----:B------:R-:W-:Y:S02]  /*2660*/  UMOV UR6, UR7 ;  /* 0x0000000700067c82 */ /* 0x000fe40008000000 */
[----:B------:R-:W-:Y:S01]  /*2670*/  UMOV UR4, UR5 ;  /* 0x0000000500047c82 */ /* 0x000fe20008000000 */
[----:B---3--:R-:W-:Y:S02]  /*2680*/  USHF.R.U32.HI UR6, URZ, UR23, UR6 ;  /* 0x00000017ff067299 */ /* 0x008fe40008011606 */
[----:B----4-:R-:W-:Y:S02]  /*2690*/  UISETP.NE.AND UP2, UPT, UR22, 0x1, UPT ;  /* 0x000000011600788c */ /* 0x010fe4000bf45270 */
[----:B------:R-:W-:Y:S02]  /*26a0*/  USHF.R.U32.HI UR4, URZ, UR17, UR4 ;  /* 0x00000011ff047299 */ /* 0x000fe40008011604 */
[----:B------:R-:W-:-:S02]  /*26b0*/  USEL UR5, UR45, UR6, !UP0 ;  /* 0x000000062d057287 */ /* 0x000fc4000c000000 */
[----:B------:R-:W-:Y:S02]  /*26c0*/  USEL UR6, UR46, UR4, !UP2 ;  /* 0x000000042e067287 */ /* 0x000fe4000d000000 */
[----:B-1----:R-:W-:Y:S01]  /*26d0*/  UIMAD.WIDE.U32 UR10, UR5, UR8, URZ ;  /* 0x00000008050a72a5 */ /* 0x002fe2000f8e00ff */
[----:B------:R-:W-:Y:S01]  /*26e0*/  UMOV UR4, UR21 ;  /* 0x0000001500047c82 */ /* 0x000fe20008000000 */
[----:B------:R-:W-:Y:S02]  /*26f0*/  UIMAD.WIDE.U32 UR12, UR44, UR16, URZ ;  /* 0x000000102c0c72a5 */ /* 0x000fe4000f8e00ff */
[----:B------:R-:W-:-:S03]  /*2700*/  UIMAD.WIDE.U32 UR20, UR6, UR8, URZ ;  /* 0x00000008061472a5 */ /* 0x000fc6000f8e00ff */
[----:B------:R-:W-:Y:S01]  /*2710*/  UMOV UR10, UR11 ;  /* 0x0000000b000a7c82 */ /* 0x000fe20008000000 */
[----:B------:R-:W-:Y:S02]  /*2720*/  USHF.R.U32.HI UR4, URZ, UR23, UR4 ;  /* 0x00000017ff047299 */ /* 0x000fe40008011604 */
[----:B------:R-:W-:Y:S01]  /*2730*/  @UP3 USHF.R.U32.HI UR5, URZ, UR9, UR10 ;  /* 0x00000009ff053299 */ /* 0x000fe2000801160a */
[----:B------:R-:W-:Y:S01]  /*2740*/  UMOV UR12, UR13 ;  /* 0x0000000d000c7c82 */ /* 0x000fe20008000000 */
[----:B------:R-:W-:Y:S01]  /*2750*/  UMOV UR20, UR21 ;  /* 0x0000001500147c82 */ /* 0x000fe20008000000 */
[----:B------:R-:W-:Y:S02]  /*2760*/  USHF.R.U32.HI UR17, URZ, UR17, UR12 ;  /* 0x00000011ff117299 */ /* 0x000fe4000801160c */
[----:B------:R-:W-:Y:S02]  /*2770*/  USEL UR4, UR43, UR4, !UP0 ;  /* 0x000000042b047287 */ /* 0x000fe4000c000000 */
[----:B------:R-:W-:-:S02]  /*2780*/  @UP3 USHF.R.U32.HI UR6, URZ, UR9, UR20 ;  /* 0x00000009ff063299 */ /* 0x000fc40008011614 */
[----:B------:R-:W-:Y:S02]  /*2790*/  UIMAD UR7, UR42, UR5, URZ ;  /* 0x000000052a0772a4 */ /* 0x000fe4000f8e02ff */
[----:B------:R-:W-:Y:S02]  /*27a0*/  USEL UR5, UR44, UR17, !UP2 ;  /* 0x000000112c057287 */ /* 0x000fe4000d000000 */
[----:B------:R-:W-:Y:S02]  /*27b0*/  UIMAD UR10, UR42, UR6, URZ ;  /* 0x000000062a0a72a4 */ /* 0x000fe4000f8e02ff */
[----:B------:R-:W-:Y:S02]  /*27c0*/  UISETP.GE.AND UP0, UPT, UR4, UR7, UPT ;  /* 0x000000070400728c */ /* 0x000fe4000bf06270 */
[----:B------:R-:W-:Y:S02]  /*27d0*/  UIMAD.WIDE.U32 UR12, UR4, UR8, URZ ;  /* 0x00000008040c72a5 */ /* 0x000fe4000f8e00ff */
[----:B------:R-:W-:-:S02]  /*27e0*/  UISETP.GE.OR UP0, UPT, UR5, UR10, UP0 ;  /* 0x0000000a0500728c */ /* 0x000fc40008706670 */
        /* <DEDUP_REMOVED lines=19> */
.L_x_42:
[----:B------:R-:W2:Y:S02]  /*2920*/  LDCU UR4, c[0x0][0xb30] ;  /* 0x00016600ff0477ac */ /* 0x000ea40008000800 */
[----:B--2---:R-:W-:-:S09]  /*2930*/  UISETP.NE.AND UP0, UPT, UR4, 0x1, UPT ;  /* 0x000000010400788c */ /* 0x004fd2000bf05270 */
[----:B------:R-:W-:Y:S05]  /*2940*/  BRA.U UP0, `(.L_x_43) ;  /* 0x0000000100447547 */ /* 0x000fea000b800000 */
[----:B------:R-:W2:Y:S01]  /*2950*/  LDCU.128 UR8, c[0x0][0xb10] ;  /* 0x00016200ff0877ac */ /* 0x000ea20008000c00 */
[----:B------:R-:W3:Y:S01]  /*2960*/  LDCU UR12, c[0x0][0xb0c] ;  /* 0x00016180ff0c77ac */ /* 0x000ee20008000800 */
[----:B------:R-:W4:Y:S01]  /*2970*/  LDCU UR13, c[0x0][0xb20] ;  /* 0x00016400ff0d77ac */ /* 0x000f220008000800 */
[----:B--2---:R-:W-:Y:S02]  /*2980*/  UIMAD.WIDE.U32 UR6, UR44, UR8, URZ ;  /* 0x000000082c0672a5 */ /* 0x004fe4000f8e00ff */
[----:B------:R-:W-:Y:S02]  /*2990*/  UIMAD.WIDE.U32 UR4, UR43, UR11, URZ ;  /* 0x0000000b2b0472a5 */ /* 0x000fe4000f8e00ff */
[----:B---3--:R-:W-:Y:S02]  /*29a0*/  UISETP.NE.AND UP2, UPT, UR12, 0x1, UPT ;  /* 0x000000010c00788c */ /* 0x008fe4000bf45270 */
[----:B------:R-:W-:Y:S01]  /*29b0*/  UISETP.NE.AND UP0, UPT, UR10, 0x1, UPT ;  /* 0x000000010a00788c */ /* 0x000fe2000bf05270 */
[----:B------:R-:W-:-:S02]  /*29c0*/  UMOV UR6, UR7 ;  /* 0x0000000700067c82 */ /* 0x000fc40008000000 */
[----:B------:R-:W-:Y:S01]  /*29d0*/  UMOV UR4, UR5 ;  /* 0x0000000500047c82 */ /* 0x000fe20008000000 */
[----:B------:R-:W-:Y:S02]  /*29e0*/  USHF.R.U32.HI UR9, URZ, UR9, UR6 ;  /* 0x00000009ff097299 */ /* 0x000fe40008011606 */
[----:B----4-:R-:W-:Y:S02]  /*29f0*/  USHF.R.U32.HI UR4, URZ, UR13, UR4 ;  /* 0x0000000dff047299 */ /* 0x010fe40008011604 */
[----:B------:R-:W-:Y:S02]  /*2a00*/  USEL UR5, UR44, UR9, !UP2 ;  /* 0x000000092c057287 */ /* 0x000fe4000d000000 */
[----:B------:R-:W-:-:S04]  /*2a10*/  USEL UR4, UR43, UR4, !UP0 ;  /* 0x000000042b047287 */ /* 0x000fc8000c000000 */
[----:B------:R-:W-:Y:S02]  /*2a20*/  UIADD3 UR6, UPT, UPT, UR5, -UR4, URZ ;  /* 0x8000000405067290 */ /* 0x000fe4000fffe0ff */
[----:B------:R-:W-:Y:S02]  /*2a30*/  UIADD3 UR4, UPT, UPT, -UR5, UR4, URZ ;  /* 0x0000000405047290 */ /* 0x000fe4000fffe1ff */
[----:B------:R-:W-:Y:S02]  /*2a40*/  UIMAD UR43, UR6, UR10, UR43 ;  /* 0x0000000a062b72a4 */ /* 0x000fe4000f8e022b */
[----:B------:R-:W-:-:S12]  /*2a50*/  UIMAD UR44, UR4, UR12, UR44 ;  /* 0x0000000c042c72a4 */ /* 0x000fd8000f8e022c */
.L_x_43:
[----:B------:R-:W-:Y:S01]  /*2a60*/  VIADD R11, R11, 0x1 ;  /* 0x000000010b0b7836 */ /* 0x000fe20000000000 */
[----:B------:R-:W-:Y:S02]  /*2a70*/  R2UR UR5, R87 ;  /* 0x00000000570572ca */ /* 0x000fe400000e0000 */
[----:B------:R-:W-:Y:S02]  /*2a80*/  R2UR UR4, R86 ;  /* 0x00000000560472ca */ /* 0x000fe400000e0000 */
[C---:B------:R-:W-:Y:S02]  /*2a90*/  ISETP.NE.AND P0, PT, R11.reuse, 0x2, PT ;  /* 0x000000020b00780c */ /* 0x040fe40003f05270 */
[----:B------:R-:W-:Y:S02]  /*2aa0*/  PLOP3.LUT P1, PT, PT, PT, PT, 0x80, 0x8 ;  /* 0x000000000008781c */ /* 0x000fe40003f2f070 */
[----:B------:R-:W-:Y:S02]  /*2ab0*/  SEL R3, RZ, 0x1, P0 ;  /* 0x00000001ff037807 */ /* 0x000fe40000000000 */
[----:B------:R-:W-:-:S02]  /*2ac0*/  SEL R11, R11, RZ, P0 ;  /* 0x000000ff0b0b7207 */ /* 0x000fc40000000000 */
[----:B------:R-:W-:Y:S01]  /*2ad0*/  LOP3.LUT R10, R10, R3, RZ, 0x3c, !PT ;  /* 0x000000030a0a7212 */ /* 0x000fe200078e3cff */
[----:B------:R-:W-:Y:S02]  /*2ae0*/  UIADD3 UR25, UPT, UPT, UR44, UR5, URZ ;  /* 0x000000052c197290 */ /* 0x000fe4000fffe0ff */
[----:B------:R-:W-:Y:S01]  /*2af0*/  UIADD3 UR26, UPT, UPT, UR43, UR4, URZ ;  /* 0x000000042b1a7290 */ /* 0x000fe2000fffe0ff */
[----:B------:R-:W-:Y:S11]  /*2b00*/  BRA.U UP1, `(.L_x_44) ;  /* 0xffffffed01b07547 */ /* 0x000ff6000b83ffff */
[----:B------:R-:W-:Y:S01]  /*2b10*/  UIADD3 UR14, UPT, UPT, UR14, 0x28, URZ ;  /* 0x000000280e0e7890 */ /* 0x000fe2000fffe0ff */
[----:B------:R-:W-:-:S03]  /*2b20*/  SHF.L.U32 R3, R12, 0x1f, RZ ;  /* 0x0000001f0c037819 */ /* 0x000fc600000006ff */
[----:B------:R-:W-:-:S09]  /*2b30*/  ULEA UR4, UR15, UR14, 0x3 ;  /* 0x0000000e0f047291 */ /* 0x000fd2000f8e18ff */
[----:B------:R-:W2:Y:S02]  /*2b40*/  SYNCS.PHASECHK.TRANS64.TRYWAIT P0, [UR4], R3 ;  /* 0x00000003ff0075a7 */ /* 0x000ea40008001104 */
[----:B--2---:R-:W-:Y:S05]  /*2b50*/  @!P0 BRA `(.L_x_45) ;  /* 0x0000005c002c8947 */ /* 0x004fea0003800000 */
.L_x_141:
[----:B------:R-:W-:-:S04]  /*2b60*/  UIADD3 UR4, UPT, UPT, UR15, 0x1, URZ ;  /* 0x000000010f047890 */ /* 0x000fc8000fffe0ff */
[----:B------:R-:W-:-:S04]  /*2b70*/  UISETP.NE.AND UP0, UPT, UR4, 0x5, UPT ;  /* 0x000000050400788c */ /* 0x000fc8000bf05270 */
[----:B------:R-:W-:Y:S02]  /*2b80*/  USEL UR6, URZ, 0x1, UP0 ;  /* 0x00000001ff067887 */ /* 0x000fe40008000000 */
[----:B------:R-:W-:-:S04]  /*2b90*/  USEL UR4, UR4, URZ, UP0 ;  /* 0x000000ff04047287 */ /* 0x000fc80008000000 */
[----:B------:R-:W-:Y:S01]  /*2ba0*/  ULEA UR5, UR4, UR14, 0x3 ;  /* 0x0000000e04057291 */ /* 0x000fe2000f8e18ff */
[----:B------:R-:W-:-:S04]  /*2bb0*/  LOP3.LUT R2, R12, UR6, RZ, 0x3c, !PT ;  /* 0x000000060c027c12 */ /* 0x000fc8000f8e3cff */
[----:B-1----:R-:W-:-:S04]  /*2bc0*/  SHF.L.U32 R3, R2, 0x1f, RZ ;  /* 0x0000001f02037819 */ /* 0x002fc800000006ff */
[----:B------:R-:W1:Y:S02]  /*2bd0*/  SYNCS.PHASECHK.TRANS64.TRYWAIT P0, [UR5], R3 ;  /* 0x00000003ff0075a7 */ /* 0x000e640008001105 */
[----:B-1----:R-:W-:Y:S05]  /*2be0*/  @!P0 BRA `(.L_x_46) ;  /* 0x0000005c00208947 */ /* 0x002fea0003800000 */
.L_x_143:
        /* <DEDUP_REMOVED lines=9> */
.L_x_145:
        /* <DEDUP_REMOVED lines=9> */
.L_x_147:
[----:B------:R-:W-:-:S04]  /*2d10*/  UIADD3 UR4, UPT, UPT, UR4, 0x1, URZ ;  /* 0x0000000104047890 */ /* 0x000fc8000fffe0ff */
[----:B------:R-:W-:-:S04]  /*2d20*/  UISETP.NE.AND UP0, UPT, UR4, 0x5, UPT ;  /* 0x000000050400788c */ /* 0x000fc8000bf05270 */
[----:B------:R-:W-:Y:S02]  /*2d30*/  USEL UR5, URZ, 0x1, UP0 ;  /* 0x00000001ff057887 */ /* 0x000fe40008000000 */
[----:B------:R-:W-:-:S04]  /*2d40*/  USEL UR4, UR4, URZ, UP0 ;  /* 0x000000ff04047287 */ /* 0x000fc80008000000 */
[----:B------:R-:W-:Y:S01]  /*2d50*/  ULEA UR4, UR4, UR14, 0x3 ;  /* 0x0000000e04047291 */ /* 0x000fe2000f8e18ff */
[----:B-1----:R-:W-:-:S04]  /*2d60*/  LOP3.LUT R3, R2, UR5, RZ, 0x3c, !PT ;  /* 0x0000000502037c12 */ /* 0x002fc8000f8e3cff */
[----:B------:R-:W-:Y:S01]  /*2d70*/  SHF.L.U32 R3, R3, 0x1f, RZ ;  /* 0x0000001f03037819 */ /* 0x000fe200000006ff */
[----:B------:R-:W-:-:S07]  /*2d80*/  IMAD.U32 R0, RZ, RZ, UR4 ;  /* 0x00000004ff007e24 */ /* 0x000fce000f8e00ff */
.L_x_49:
[----:B-1----:R1:W2:Y:S02]  /*2d90*/  SYNCS.PHASECHK.TRANS64.TRYWAIT P0, [R0+URZ], R3 ;  /* 0x00000003000075a7 */ /* 0x0022a400080011ff */
[----:B--2---:R-:W-:Y:S05]  /*2da0*/  @!P0 NANOSLEEP.SYNCS 0x989680 ;  /* 0x009896800000895d */ /* 0x004fea0003900000 */
[----:B------:R-:W2:Y:S02]  /*2db0*/  @!P0 SYNCS.PHASECHK.TRANS64 P0, [R0+URZ], R3 ;  /* 0x00000003000085a7 */ /* 0x000ea400080010ff */
[----:B--2---:R-:W-:Y:S05]  /*2dc0*/  @P0 EXIT ;  /* 0x000000000000094d */ /* 0x004fea0003800000 */
[----:B------:R-:W-:Y:S05]  /*2dd0*/  BRA `(.L_x_49) ;  /* 0xfffffffc00ec7947 */ /* 0x000fea000383ffff */
.L_x_22:
[----:B------:R-:W-:-:S04]  /*2de0*/  UISETP.NE.AND UP0, UPT, UR55, URZ, UPT ;  /* 0x000000ff3700728c */ /* 0x000fc8000bf05270 */
[----:B------:R-:W-:-:S09]  /*2df0*/  UISETP.NE.OR UP0, UPT, UR18, 0x1, UP0 ;  /* 0x000000011200788c */ /* 0x000fd20008705670 */
[----:B------:R-:W-:Y:S05]  /*2e00*/  BRA.U UP0, `(.L_x_50) ;  /* 0x0000000500487547 */ /* 0x000fea000b800000 */
[----:B------:R-:W-:Y:S01]  /*2e10*/  ISETP.GE.U32.AND P2, PT, R3, 0x4, PT ;  /* 0x000000040300780c */ /* 0x000fe20003f46070 */
[----:B------:R-:W-:Y:S01]  /*2e20*/  IMAD.MOV.U32 R12, RZ, RZ, 0x1 ;  /* 0x00000001ff0c7424 */ /* 0x000fe200078e00ff */
[----:B------:R-:W-:Y:S02]  /*2e30*/  CS2R R10, SRZ ;  /* 0x00000000000a7805 */ /* 0x000fe4000001ff00 */
[----:B------:R-:W-:Y:S01]  /*2e40*/  CS2R R8, SRZ ;  /* 0x0000000000087805 */ /* 0x000fe2000001ff00 */
[----:B------:R-:W-:Y:S01]  /*2e50*/  UMOV UR6, 0x400 ;  /* 0x0000040000067882 */ /* 0x000fe20000000000 */
[----:B------:R-:W-:Y:S01]  /*2e60*/  UMOV UR5, URZ ;  /* 0x000000ff00057c82 */ /* 0x000fe20008000000 */
[----:B------:R-:W-:-:S12]  /*2e70*/  ULEA UR6, UR55, UR6, 0x18 ;  /* 0x0000000637067291 */ /* 0x000fd8000f8ec0ff */
.L_x_54:
[----:B------:R-:W-:Y:S02]  /*2e80*/  LEA R0, R8, UR6, 0x3 ;  /* 0x0000000608007c11 */ /* 0x000fe4000f8e18ff */
[----:B------:R-:W-:-:S03]  /*2e90*/  SHF.L.U32 R5, R9, 0x1f, RZ ;  /* 0x0000001f09057819 */ /* 0x000fc600000006ff */
[----:B------:R-:W-:Y:S01]  /*2ea0*/  VIADD R4, R0, 0x100 ;  /* 0x0000010000047836 */ /* 0x000fe20000000000 */
[----:B------:R-:W1:Y:S02]  /*2eb0*/  SYNCS.PHASECHK.TRANS64.TRYWAIT P0, [R0+URZ+0xf0], R5 ;  /* 0x0000f005000075a7 */ /* 0x000e6400080011ff */
[----:B-1----:R-:W-:Y:S05]  /*2ec0*/  @!P0 BRA `(.L_x_51) ;  /* 0x0000005800b08947 */ /* 0x002fea0003800000 */
.L_x_148:
[----:B------:R-:W-:Y:S01]  /*2ed0*/  ULEA UR4, UR5, UR6, 0x3 ;  /* 0x0000000605047291 */ /* 0x000fe2000f8e18ff */
[----:B------:R-:W-:Y:S01]  /*2ee0*/  PRMT R4, RZ, 0x654, R4 ;  /* 0x00000654ff047816 */ /* 0x000fe20000000004 */
[----:B-1----:R-:W-:Y:S01]  /*2ef0*/  @!P2 IMAD.MOV.U32 R5, RZ, RZ, 0x10 ;  /* 0x00000010ff05a424 */ /* 0x002fe200078e00ff */
[----:B------:R-:W-:Y:S01]  /*2f00*/  SHF.L.U32 R7, R12, 0x1f, RZ ;  /* 0x0000001f0c077819 */ /* 0x000fe200000006ff */
[----:B------:R-:W-:Y:S01]  /*2f10*/  UIADD3 UR7, UPT, UPT, UR4, 0x90, URZ ;  /* 0x0000009004077890 */ /* 0x000fe2000fffe0ff */
[----:B------:R1:W-:Y:S05]  /*2f20*/  SYNCS.ARRIVE.TRANS64.RED.A1T0 RZ, [R4+URZ], RZ ;  /* 0x000000ff04ff79a7 */ /* 0x0003ea00081004ff */
[----:B------:R-:W-:Y:S01]  /*2f30*/  IMAD.U32 R0, RZ, RZ, UR7 ;  /* 0x00000007ff007e24 */ /* 0x000fe2000f8e00ff */
[----:B------:R-:W2:Y:S04]  /*2f40*/  SYNCS.PHASECHK.TRANS64.TRYWAIT P0, [UR4+0xa0], R7 ;  /* 0x0000a007ff0075a7 */ /* 0x000ea80008001104 */
[----:B------:R-:W-:Y:S01]  /*2f50*/  PRMT R13, R3, 0x654, R0 ;  /* 0x00000654030d7816 */ /* 0x000fe20000000000 */
[----:B-12---:R-:W-:Y:S06]  /*2f60*/  @!P0 BRA `(.L_x_52) ;  /* 0x00000058009c8947 */ /* 0x006fec0003800000 */
.L_x_150:
[----:B------:R-:W-:Y:S01]  /*2f70*/  ULEA UR8, UR5, UR6, 0x4 ;  /* 0x0000000605087291 */ /* 0x000fe2000f8e20ff */
[----:B------:R-:W-:Y:S01]  /*2f80*/  SEL R2, R13, R2, !P2 ;  /* 0x000000020d027207 */ /* 0x000fe20005000000 */
[----:B------:R-:W-:Y:S01]  /*2f90*/  UIADD3 UR9, UPT, UPT, UR4, 0x90, URZ ;  /* 0x0000009004097890 */ /* 0x000fe2000fffe0ff */
[----:B-1----:R-:W-:Y:S01]  /*2fa0*/  LEA R0, R11, UR6, 0x3 ;  /* 0x000000060b007c11 */ /* 0x002fe2000f8e18ff */
[----:B------:R-:W-:Y:S01]  /*2fb0*/  UIADD3 UR8, UPT, UPT, UR8, 0x120, URZ ;  /* 0x0000012008087890 */ /* 0x000fe2000fffe0ff */
[----:B------:R1:W-:Y:S01]  /*2fc0*/  @!P2 SYNCS.ARRIVE.TRANS64.RED RZ, [R2+URZ], R5 ;  /* 0x0000000502ffa9a7 */ /* 0x0003e200080004ff */
[----:B------:R-:W-:Y:S01]  /*2fd0*/  UIADD3 UR4, UPT, UPT, UR5, 0x1, URZ ;  /* 0x0000000105047890 */ /* 0x000fe2000fffe0ff */
[----:B------:R-:W-:-:S03]  /*2fe0*/  VIADD R8, R8, 0x1 ;  /* 0x0000000108087836 */ /* 0x000fc60000000000 */
[----:B------:R-:W-:Y:S02]  /*2ff0*/  UISETP.NE.AND UP0, UPT, UR4, 0x2, UPT ;  /* 0x000000020400788c */ /* 0x000fe4000bf05270 */
[----:B------:R-:W-:Y:S01]  /*3000*/  ISETP.NE.AND P0, PT, R8, 0x2, PT ;  /* 0x000000020800780c */ /* 0x000fe20003f05270 */
[----:B------:R-:W-:Y:S06]  /*3010*/  UGETNEXTWORKID.BROADCAST [UR8], [UR9] ;  /* 0x00000000080073ca */ /* 0x000fec0008000100 */
[----:B------:R-:W-:Y:S02]  /*3020*/  USEL UR7, URZ, 0x1, UP0 ;  /* 0x00000001ff077887 */ /* 0x000fe40008000000 */
[----:B------:R-:W-:-:S04]  /*3030*/  USEL UR5, UR4, URZ, UP0 ;  /* 0x000000ff04057287 */ /* 0x000fc80008000000 */
[----:B------:R-:W-:Y:S02]  /*3040*/  LOP3.LUT R12, R12, UR7, RZ, 0x3c, !PT ;  /* 0x000000070c0c7c12 */ /* 0x000fe4000f8e3cff */
[----:B-1----:R-:W-:-:S04]  /*3050*/  SHF.L.U32 R5, R10, 0x1f, RZ ;  /* 0x0000001f0a057819 */ /* 0x002fc800000006ff */
[----:B------:R-:W1:Y:S02]  /*3060*/  SYNCS.PHASECHK.TRANS64.TRYWAIT P1, [R0+URZ+0x90], R5 ;  /* 0x00009005000075a7 */ /* 0x000e6400080211ff */
[----:B-1----:R-:W-:Y:S05]  /*3070*/  @!P1 BRA `(.L_x_53) ;  /* 0x0000005800709947 */ /* 0x002fea0003800000 */
.L_x_151:
[C---:B------:R-:W-:Y:S01]  /*3080*/  LEA R4, R11.reuse, UR6, 0x4 ;  /* 0x000000060b047c11 */ /* 0x040fe2000f8e20ff */
[----:B-1----:R-:W-:Y:S01]  /*3090*/  VIADD R0, R0, 0xa0 ;  /* 0x000000a000007836 */ /* 0x002fe20000000000 */
[----:B------:R-:W-:Y:S01]  /*30a0*/  SEL R8, R8, RZ, P0 ;  /* 0x000000ff08087207 */ /* 0x000fe20000000000 */
[----:B------:R-:W-:-:S03]  /*30b0*/  VIADD R11, R11, 0x1 ;  /* 0x000000010b0b7836 */ /* 0x000fc60000000000 */
[----:B------:R-:W1:Y:S01]  /*30c0*/  LDS.128 R4, [R4+0x120] ;  /* 0x0001200004047984 */ /* 0x000e620000000c00 */
[----:B------:R-:W-:Y:S02]  /*30d0*/  PRMT R0, RZ, 0x654, R0 ;  /* 0x00000654ff007816 */ /* 0x000fe40000000000 */
[C---:B------:R-:W-:Y:S01]  /*30e0*/  ISETP.NE.AND P1, PT, R11.reuse, 0x2, PT ;  /* 0x000000020b00780c */ /* 0x040fe20003f25270 */
[----:B------:R-:W-:Y:S01]  /*30f0*/  @!PT LDS RZ, [RZ] ;  /* 0x00000000fffff984 */ /* 0x000fe20000000800 */
[----:B------:R-:W-:Y:S01]  /*3100*/  @!PT LDS RZ, [RZ] ;  /* 0x00000000fffff984 */ /* 0x000fe20000000800 */
[----:B------:R-:W-:Y:S01]  /*3110*/  @!PT LDS RZ, [RZ] ;  /* 0x00000000fffff984 */ /* 0x000fe20000000800 */
[----:B------:R-:W-:Y:S01]  /*3120*/  @!PT LDS RZ, [RZ] ;  /* 0x00000000fffff984 */ /* 0x000fe20000000800 */
[----:B------:R2:W-:Y:S06]  /*3130*/  MEMBAR.ALL.CTA ;  /* 0x0000000000007992 */ /* 0x0005ec0000008000 */
[----:B--2---:R-:W2:Y:S01]  /*3140*/  FENCE.VIEW.ASYNC.S ;  /* 0x00000000000073c6 */ /* 0x004ea20000000000 */
[----:B------:R-:W-:Y:S01]  /*3150*/  SEL R11, R11, RZ, P1 ;  /* 0x000000ff0b0b7207 */ /* 0x000fe20000800000 */
[----:B--2---:R2:W-:Y:S01]  /*3160*/  SYNCS.ARRIVE.TRANS64.RED.A1T0 RZ, [R0+URZ], RZ ;  /* 0x000000ff00ff79a7 */ /* 0x0045e200081004ff */
[----:B-1----:R-:W-:-:S02]  /*3170*/  LOP3.LUT P3, RZ, R6, 0x1, RZ, 0xc0, !PT ;  /* 0x0000000106ff7812 */ /* 0x002fc4000786c0ff */
[----:B------:R-:W-:-:S04]  /*3180*/  SEL R5, RZ, 0x1, P1 ;  /* 0x00000001ff057807 */ /* 0x000fc80000800000 */
[----:B------:R-:W-:Y:S02]  /*3190*/  LOP3.LUT R10, R10, R5, RZ, 0x3c, !PT ;  /* 0x000000050a0a7212 */ /* 0x000fe400078e3cff */
[----:B--2---:R-:W-:-:S04]  /*31a0*/  SEL R0, RZ, 0x1, P0 ;  /* 0x00000001ff007807 */ /* 0x004fc80000000000 */
[----:B------:R-:W-:Y:S01]  /*31b0*/  LOP3.LUT R9, R9, R0, RZ, 0x3c, !PT ;  /* 0x0000000009097212 */ /* 0x000fe200078e3cff */
[----:B------:R-:W-:Y:S06]  /*31c0*/  @P3 BRA `(.L_x_54) ;  /* 0xfffffffc002c3947 */ /* 0x000fec000383ffff */
[----:B------:R-:W-:Y:S01]  /*31d0*/  ULEA UR4, UR5, UR6, 0x3 ;  /* 0x0000000605047291 */ /* 0x000fe2000f8e18ff */
[----:B------:R-:W-:-:S08]  /*31e0*/  SHF.L.U32 R3, R12, 0x1f, RZ ;  /* 0x0000001f0c037819 */ /* 0x000fd000000006ff */
[----:B------:R-:W1:Y:S02]  /*31f0*/  SYNCS.PHASECHK.TRANS64 P0, [UR4+0xa0], R3 ;  /* 0x0000a003ff0075a7 */ /* 0x000e640008001004 */
[----:B-1----:R-:W-:Y:S05]  /*3200*/  @P0 BRA `(.L_x_55) ;  /* 0x0000000000080947 */ /* 0x002fea0003800000 */
[----:B------:R-:W1:Y:S02]  /*3210*/  SYNCS.PHASECHK.TRANS64.TRYWAIT P0, [UR4+0xa0], R3 ;  /* 0x0000a003ff0075a7 */ /* 0x000e640008001104 */
[----:B-1----:R-:W-:Y:S05]  /*3220*/  @!P0 BRA `(.L_x_56) ;  /* 0x0000005800188947 */ /* 0x002fea0003800000 */
.L_x_55:
[----:B------:R-:W-:-:S04]  /*3230*/  UIADD3 UR7, UPT, UPT, UR5, 0x1, URZ ;  /* 0x0000000105077890 */ /* 0x000fc8000fffe0ff */
[----:B------:R-:W-:-:S04]  /*3240*/  UISETP.NE.AND UP0, UPT, UR7, 0x2, UPT ;  /* 0x000000020700788c */ /* 0x000fc8000bf05270 */
[----:B------:R-:W-:Y:S02]  /*3250*/  USEL UR8, URZ, 0x1, UP0 ;  /* 0x00000001ff087887 */ /* 0x000fe40008000000 */
[----:B------:R-:W-:-:S04]  /*3260*/  USEL UR7, UR7, URZ, UP0 ;  /* 0x000000ff07077287 */ /* 0x000fc80008000000 */
[----:B------:R-:W-:Y:S01]  /*3270*/  ULEA UR7, UR7, UR6, 0x3 ;  /* 0x0000000607077291 */ /* 0x000fe2000f8e18ff */
[----:B-1----:R-:W-:-:S04]  /*3280*/  LOP3.LUT R3, R12, UR8, RZ, 0x3c, !PT ;  /* 0x000000080c037c12 */ /* 0x002fc8000f8e3cff */
[----:B------:R-:W-:-:S04]  /*3290*/  SHF.L.U32 R0, R3, 0x1f, RZ ;  /* 0x0000001f03007819 */ /* 0x000fc800000006ff */
[----:B------:R-:W1:Y:S02]  /*32a0*/  SYNCS.PHASECHK.TRANS64 P0, [UR7+0xa0], R0 ;  /* 0x0000a000ff0075a7 */ /* 0x000e640008001007 */
[----:B-1----:R-:W-:Y:S05]  /*32b0*/  @P0 EXIT ;  /* 0x000000000000094d */ /* 0x002fea0003800000 */
[----:B------:R-:W-:Y:S02]  /*32c0*/  SHF.L.U32 R3, R3, 0x1f, RZ ;  /* 0x0000001f03037819 */ /* 0x000fe400000006ff */
[----:B------:R-:W-:-:S07]  /*32d0*/  MOV R0, UR7 ;  /* 0x0000000700007c02 */ /* 0x000fce0008000f00 */
.L_x_57:
[----:B-1----:R1:W2:Y:S02]  /*32e0*/  SYNCS.PHASECHK.TRANS64.TRYWAIT P0, [R0+URZ+0xa0], R3 ;  /* 0x0000a003000075a7 */ /* 0x0022a400080011ff */
[----:B--2---:R-:W-:Y:S05]  /*32f0*/  @!P0 NANOSLEEP.SYNCS 0x989680 ;  /* 0x009896800000895d */ /* 0x004fea0003900000 */
[----:B------:R-:W2:Y:S02]  /*3300*/  @!P0 SYNCS.PHASECHK.TRANS64 P0, [R0+URZ+0xa0], R3 ;  /* 0x0000a003000085a7 */ /* 0x000ea400080010ff */
[----:B--2---:R-:W-:Y:S05]  /*3310*/  @P0 EXIT ;  /* 0x000000000000094d */ /* 0x004fea0003800000 */
[----:B------:R-:W-:Y:S05]  /*3320*/  BRA `(.L_x_57) ;  /* 0xfffffffc00ec7947 */ /* 0x000fea000383ffff */
.L_x_50:
[----:B------:R-:W-:Y:S05]  /*3330*/  BRA.U UP4, `(.L_x_58) ;  /* 0x0000001504487547 */ /* 0x000fea000b800000 */
[----:B------:R-:W-:Y:S01]  /*3340*/  UMOV UR4, 0x40 ;  /* 0x0000004000047882 */ /* 0x000fe20000000000 */
[----:B------:R-:W-:Y:S01]  /*3350*/  NOP ;  /* 0x0000000000007918 */ /* 0x000fe20000000000 */
[----:B------:R-:W-:Y:S01]  /*3360*/  ULEA UR5, UR55, UR4, 0x18 ;  /* 0x0000000437057291 */ /* 0x000fe2000f8ec0ff */
[----:B------:R-:W-:Y:S02]  /*3370*/  UMOV UR6, 0x400 ;  /* 0x0000040000067882 */ /* 0x000fe40000000000 */
[----:B------:R-:W-:-:S06]  /*3380*/  ULEA UR6, UR55, UR6, 0x18 ;  /* 0x0000000637067291 */ /* 0x000fcc000f8ec0ff */
[----:B------:R-:W1:Y:S02]  /*3390*/  LDS.U8 R3, [UR5+0x1c] ;  /* 0x00001c05ff037984 */ /* 0x000e640008000000 */
[----:B-1----:R-:W-:-:S13]  /*33a0*/  ISETP.NE.AND P0, PT, R3, RZ, PT ;  /* 0x000000ff0300720c */ /* 0x002fda0003f05270 */
[----:B------:R-:W-:Y:S05]  /*33b0*/  @P0 BRA `(.L_x_59) ;  /* 0x0000000400080947 */ /* 0x000fea0003800000 */
[----:B------:R-:W-:Y:S02]  /*33c0*/  UISETP.NE.U32.AND UP1, UPT, UR68, 0x1, UPT ;  /* 0x000000014400788c */ /* 0x000fe4000bf25070 */
[----:B------:R-:W-:-:S07]  /*33d0*/  UIADD3 UR7, UPT, UPT, UR5, 0x8, URZ ;  /* 0x0000000805077890 */ /* 0x000fce000fffe0ff */
[----:B------:R-:W-:Y:S05]  /*33e0*/  BRA.U !UP1, `(.L_x_60) ;  /* 0x00000001099c7547 */ /* 0x000fea000b800000 */
[----:B------:R-:W-:Y:S01]  /*33f0*/  ELECT P0, URZ, PT ;  /* 0x0000000000ff782f */ /* 0x000fe20003800000 */
[----:B------:R-:W-:-:S12]  /*3400*/  BSSY B0, `(.L_x_60) ;  /* 0x0000025000007945 */ /* 0x000fd80003800000 */
[----:B------:R-:W-:Y:S05]  /*3410*/  @!P0 BRA `(.L_x_61) ;  /* 0x00000000008c8947 */ /* 0x000fea0003800000 */
[----:B------:R-:W-:-:S05]  /*3420*/  UMOV UR4, 0x10 ;  /* 0x0000001000047882 */ /* 0x000fca0000000000 */
[----:B------:R-:W-:Y:S04]  /*3430*/  DEPBAR.LE SB1, 0x36 ;  /* 0x00009d800000791a */ /* 0x000fe80000000000 */
[----:B------:R-:W1:Y:S02]  /*3440*/  UTCATOMSWS.2CTA.FIND_AND_SET.ALIGN UP0, UR4, UR4 ;  /* 0x00000004000475e3 */ /* 0x000e640008200800 */
[----:B-1----:R-:W-:Y:S01]  /*3450*/  MOV R10, UR4 ;  /* 0x00000004000a7c02 */ /* 0x002fe20008000f00 */
[----:B------:R-:W-:Y:S06]  /*3460*/  BRA.U UP0, `(.L_x_62) ;  /* 0x0000000100187547 */ /* 0x000fec000b800000 */
.L_x_63:
[----:B------:R-:W-:Y:S05]  /*3470*/  NANOSLEEP 0x64 ;  /* 0x000000640000795d */ /* 0x000fea0003800000 */
[----:B------:R-:W-:-:S05]  /*3480*/  UMOV UR4, 0x10 ;  /* 0x0000001000047882 */ /* 0x000fca0000000000 */
[----:B------:R-:W-:Y:S04]  /*3490*/  DEPBAR.LE SB1, 0x36 ;  /* 0x00009d800000791a */ /* 0x000fe80000000000 */
[----:B------:R-:W1:Y:S02]  /*34a0*/  UTCATOMSWS.2CTA.FIND_AND_SET.ALIGN UP0, UR4, UR4 ;  /* 0x00000004000475e3 */ /* 0x000e640008200800 */
[----:B-1----:R-:W-:Y:S01]  /*34b0*/  MOV R10, UR4 ;  /* 0x00000004000a7c02 */ /* 0x002fe20008000f00 */
[----:B------:R-:W-:Y:S05]  /*34c0*/  BRA.U !UP0, `(.L_x_63) ;  /* 0xfffffffd08e87547 */ /* 0x000fea000b83ffff */
.L_x_62:
[----:B------:R-:W1:Y:S01]  /*34d0*/  LDS R6, [UR5+0x10] ;  /* 0x00001005ff067984 */ /* 0x000e620008000800 */
[----:B------:R-:W-:Y:S01]  /*34e0*/  IMAD.U32 R3, RZ, RZ, UR6 ;  /* 0x00000006ff037e24 */ /* 0x000fe2000f8e00ff */
[----:B------:R-:W-:-:S03]  /*34f0*/  MOV R4, UR69 ;  /* 0x0000004500047c02 */ /* 0x000fc60008000f00 */
[----:B------:R-:W-:Y:S01]  /*3500*/  VIADD R3, R3, 0x140 ;  /* 0x0000014003037836 */ /* 0x000fe20000000000 */
[----:B-1----:R-:W-:-:S04]  /*3510*/  SHF.L.U32 R6, R6, 0x1f, RZ ;  /* 0x0000001f06067819 */ /* 0x002fc800000006ff */
[----:B------:R-:W1:Y:S02]  /*3520*/  SYNCS.PHASECHK.TRANS64.TRYWAIT P0, [UR5+0x8], R6 ;  /* 0x00000806ff0075a7 */ /* 0x000e640008001105 */
[----:B-1----:R-:W-:Y:S05]  /*3530*/  @P0 BRA `(.L_x_64) ;  /* 0x0000000000080947 */ /* 0x002fea0003800000 */
[----:B------:R-:W1:Y:S02]  /*3540*/  SYNCS.PHASECHK.TRANS64.TRYWAIT P0, [UR5+0x8], R6 ;  /* 0x00000806ff0075a7 */ /* 0x000e640008001105 */
[----:B-1----:R-:W-:Y:S05]  /*3550*/  @!P0 BRA `(.L_x_65) ;  /* 0x0000005400648947 */ /* 0x002fea0003800000 */
.L_x_64:
[----:B------:R-:W-:Y:S01]  /*3560*/  PRMT R4, R4, 0x654, R3 ;  /* 0x0000065404047816 */ /* 0x000fe20000000003 */
[----:B------:R-:W-:Y:S01]  /*3570*/  HFMA2 R3, -RZ, RZ, 0, 5.9604644775390625e-08 ;  /* 0x00000001ff037431 */ /* 0x000fe200000001ff */
[----:B------:R-:W-:Y:S01]  /*3580*/  UPRMT UR4, UR69, 0x654, UR7 ;  /* 0x0000065445047896 */ /* 0x000fe20008000007 */
[----:B------:R-:W-:Y:S02]  /*3590*/  IMAD.MOV.U32 R7, RZ, RZ, 0xffff ;  /* 0x0000ffffff077424 */ /* 0x000fe400078e00ff */
[----:B-1----:R-:W-:Y:S02]  /*35a0*/  IMAD.MOV.U32 R6, RZ, RZ, 0x4 ;  /* 0x00000004ff067424 */ /* 0x002fe400078e00ff */
[----:B------:R-:W-:Y:S01]  /*35b0*/  IMAD.SHL.U32 R9, R10, 0x20, RZ ;  /* 0x000000200a097824 */ /* 0x000fe200078e00ff */
[----:B------:R-:W-:Y:S02]  /*35c0*/  MOV R5, UR4 ;  /* 0x0000000400057c02 */ /* 0x000fe40008000f00 */
[-C--:B------:R-:W-:Y:S01]  /*35d0*/  SHF.L.U32 R8, R7, R10.reuse, RZ ;  /* 0x0000000a07087219 */ /* 0x080fe200000006ff */
[----:B------:R1:W-:Y:S01]  /*35e0*/  SYNCS.ARRIVE.TRANS64.RED RZ, [UR4], R6 ;  /* 0x00000006ffff79a7 */ /* 0x0003e20008000404 */
[----:B------:R-:W-:Y:S01]  /*35f0*/  SHF.L.U32 R7, R3, R10, RZ ;  /* 0x0000000a03077219 */ /* 0x000fe200000006ff */
[----:B------:R1:W-:Y:S04]  /*3600*/  STS [UR6+0x140], R9 ;  /* 0x00014009ff007988 */ /* 0x0003e80008000806 */
[----:B------:R1:W-:Y:S04]  /*3610*/  STAS [R4.64], R10 ;  /* 0x0000000a04007dbd */ /* 0x0003e8000c0008ff */
[----:B------:R1:W-:Y:S04]  /*3620*/  ATOMS.OR RZ, [UR5+0x14], R8 ;  /* 0x00001408ffff798c */ /* 0x0003e8000b000005 */
[----:B------:R1:W-:Y:S04]  /*3630*/  ATOMS.OR RZ, [UR5+0x18], R7 ;  /* 0x00001807ffff798c */ /* 0x0003e8000b000005 */
[----:B------:R1:W-:Y:S02]  /*3640*/  ATOMS.XOR RZ, [UR5+0x10], R3 ;  /* 0x00001003ffff798c */ /* 0x0003e4000b800005 */
.L_x_61:
[----:B------:R-:W-:Y:S05]  /*3650*/  BSYNC B0 ;  /* 0x0000000000007941 */ /* 0x000fea0003800000 */
.L_x_60:
[----:B------:R-:W-:Y:S05]  /*3660*/  BRA.U UP1, `(.L_x_66) ;  /* 0x00000001016c7547 */ /* 0x000fea000b800000 */
[----:B------:R-:W-:-:S03]  /*3670*/  UMOV UR4, 0xffffffff ;  /* 0xffffffff00047882 */ /* 0x000fc60000000000 */
[----:B------:R-:W-:Y:S05]  /*3680*/  BRA.DIV UR4, `(.L_x_67) ;  /* 0x0000005604307947 */ /* 0x000fea000b800000 */
[----:B------:R-:W-:-:S13]  /*3690*/  ELECT P0, URZ, PT ;  /* 0x0000000000ff782f */ /* 0x000fda0003800000 */
.L_x_155:
[----:B------:R-:W-:Y:S05]  /*36a0*/  @!P0 BRA `(.L_x_66) ;  /* 0x00000000005c8947 */ /* 0x000fea0003800000 */
[----:B-1----:R-:W1:Y:S02]  /*36b0*/  LDS R4, [UR5+0x10] ;  /* 0x00001005ff047984 */ /* 0x002e640008000800 */
[----:B-1----:R-:W-:-:S04]  /*36c0*/  SHF.L.U32 R4, R4, 0x1f, RZ ;  /* 0x0000001f04047819 */ /* 0x002fc800000006ff */
[----:B------:R-:W1:Y:S02]  /*36d0*/  SYNCS.PHASECHK.TRANS64.TRYWAIT P0, [UR5+0x8], R4 ;  /* 0x00000804ff0075a7 */ /* 0x000e640008001105 */
[----:B-1----:R-:W-:Y:S05]  /*36e0*/  @P0 BRA `(.L_x_68) ;  /* 0x0000000000080947 */ /* 0x002fea0003800000 */
[----:B------:R-:W1:Y:S02]  /*36f0*/  SYNCS.PHASECHK.TRANS64.TRYWAIT P0, [UR5+0x8], R4 ;  /* 0x00000804ff0075a7 */ /* 0x000e640008001105 */
[----:B-1----:R-:W-:Y:S05]  /*3700*/  @!P0 BRA `(.L_x_69) ;  /* 0x0000005400348947 */ /* 0x002fea0003800000 */
.L_x_68:
[----:B------:R-:W2:Y:S01]  /*3710*/  LDS R6, [UR6+0x140] ;  /* 0x00014006ff067984 */ /* 0x000ea20008000800 */
[----:B-1----:R-:W-:Y:S02]  /*3720*/  HFMA2 R3, -RZ, RZ, 0, 5.9604644775390625e-08 ;  /* 0x00000001ff037431 */ /* 0x002fe400000001ff */
[----:B------:R-:W-:Y:S01]  /*3730*/  IMAD.MOV.U32 R4, RZ, RZ, 0xffff ;  /* 0x0000ffffff047424 */ /* 0x000fe200078e00ff */
[----:B------:R-:W-:Y:S01]  /*3740*/  UPRMT UR4, UR69, 0x654, UR7 ;  /* 0x0000065445047896 */ /* 0x000fe20008000007 */
[----:B--2---:R-:W-:-:S03]  /*3750*/  IMAD.SHL.U32 R5, R6, 0x20, RZ ;  /* 0x0000002006057824 */ /* 0x004fc600078e00ff */
[-C--:B------:R-:W-:Y:S02]  /*3760*/  SHF.L.U32 R4, R4, R6.reuse, RZ ;  /* 0x0000000604047219 */ /* 0x080fe400000006ff */
[----:B------:R-:W-:Y:S01]  /*3770*/  SHF.L.U32 R6, R3, R6, RZ ;  /* 0x0000000603067219 */ /* 0x000fe200000006ff */
[----:B------:R2:W-:Y:S04]  /*3780*/  STS [UR6+0x140], R5 ;  /* 0x00014005ff007988 */ /* 0x0005e80008000806 */
[----:B------:R2:W-:Y:S04]  /*3790*/  ATOMS.OR RZ, [UR5+0x14], R4 ;  /* 0x00001404ffff798c */ /* 0x0005e8000b000005 */
[----:B------:R2:W-:Y:S01]  /*37a0*/  ATOMS.OR RZ, [UR5+0x18], R6 ;  /* 0x00001806ffff798c */ /* 0x0005e2000b000005 */
[----:B------:R-:W-:Y:S03]  /*37b0*/  SYNCS.ARRIVE.TRANS64.RED.A1T0 RZ, [UR4], RZ ;  /* 0x000000ffffff79a7 */ /* 0x000fe60008100404 */
[----:B------:R2:W-:Y:S01]  /*37c0*/  ATOMS.XOR RZ, [UR5+0x10], R3 ;  /* 0x00001003ffff798c */ /* 0x0005e2000b800005 */
[----:B------:R-:W-:Y:S05]  /*37d0*/  BRA `(.L_x_66) ;  /* 0x0000000000107947 */ /* 0x000fea0003800000 */
.L_x_59:
[----:B------:R-:W-:Y:S02]  /*37e0*/  MOV R3, 0xffffffff ;  /* 0xffffffff00037802 */ /* 0x000fe40000000f00 */
[----:B------:R-:W-:-:S03]  /*37f0*/  MOV R4, 0x3820 ;  /* 0x0000382000047802 */ /* 0x000fc60000000f00 */
[----:B------:R1:W-:Y:S04]  /*3800*/  STS [UR6+0x140], R3 ;  /* 0x00014003ff007988 */ /* 0x0003e80008000806 */
[----:B-1---5:R-:W-:Y:S05]  /*3810*/  CALL.REL.NOINC `($__internal_1_$__cuda_sm10x_tcgen05_guardrail_trap_phase_invalid_during_alloc) ;  /* 0x0000005800947944 */ /* 0x022fea0003c00000 */
.L_x_66:
[----:B------:R-:W-:Y:S05]  /*3820*/  WARPSYNC.ALL ;  /* 0x0000000000007948 */ /* 0x000fea0003800000 */
[----:B------:R-:W3:Y:S01]  /*3830*/  S2UR UR4, SR_CgaCtaId ;  /* 0x00000000000479c3 */ /* 0x000ee20000008800 */
[----:B------:R-:W-:Y:S01]  /*3840*/  UMOV UR41, 0x400 ;  /* 0x0000040000297882 */ /* 0x000fe20000000000 */
[----:B------:R-:W-:-:S06]  /*3850*/  NOP ;  /* 0x0000000000007918 */ /* 0x000fcc0000000000 */
[----:B------:R-:W-:Y:S06]  /*3860*/  BAR.ARV 0x6, 0xa0 ;  /* 0x0182800000007b1d */ /* 0x000fec0000002000 */
[----:B------:R-:W4:Y:S01]  /*3870*/  LDCU UR6, c[0x0][0x38c] ;  /* 0x00007180ff0677ac */ /* 0x000f220008000800 */
[----:B------:R-:W-:Y:S01]  /*3880*/  LOP3.LUT R0, R0, 0xffff, RZ, 0xc0, !PT ;  /* 0x0000ffff00007812 */ /* 0x000fe200078ec0ff */
[----:B-1----:R-:W-:Y:S01]  /*3890*/  IMAD.MOV.U32 R9, RZ, RZ, 0x1 ;  /* 0x00000001ff097424 */ /* 0x002fe200078e00ff */
[----:B------:R-:W-:Y:S01]  /*38a0*/  LOP3.LUT R2, R2, 0xffff, RZ, 0xc0, !PT ;  /* 0x0000ffff02027812 */ /* 0x000fe200078ec0ff */
[----:B------:R-:W-:Y:S01]  /*38b0*/  IMAD.MOV.U32 R8, RZ, RZ, RZ ;  /* 0x000000ffff087224 */ /* 0x000fe200078e00ff */
[----:B------:R-:W-:Y:S01]  /*38c0*/  R2UR UR65, R0 ;  /* 0x00000000004172ca */ /* 0x000fe200000e0000 */
[----:B------:R-:W-:Y:S01]  /*38d0*/  UMOV UR47, URZ ;  /* 0x000000ff002f7c82 */ /* 0x000fe20008000000 */
[----:B------:R-:W-:Y:S01]  /*38e0*/  R2UR UR43, R2 ;  /* 0x00000000022b72ca */ /* 0x000fe200000e0000 */
[----:B------:R-:W-:Y:S01]  /*38f0*/  UMOV UR38, URZ ;  /* 0x000000ff00267c82 */ /* 0x000fe20008000000 */
[----:B------:R-:W-:Y:S01]  /*3900*/  UMOV UR37, URZ ;  /* 0x000000ff00257c82 */ /* 0x000fe20008000000 */
[----:B---3--:R-:W-:-:S02]  /*3910*/  ULEA UR41, UR4, UR41, 0x18 ;  /* 0x0000002904297291 */ /* 0x008fc4000f8ec0ff */
[----:B------:R-:W-:Y:S02]  /*3920*/  UISETP.NE.AND UP3, UPT, UR68, URZ, UPT ;  /* 0x000000ff4400728c */ /* 0x000fe4000bf65270 */
[----:B------:R-:W-:Y:S02]  /*3930*/  UIADD3 UR5, UPT, UPT, UR41, 0x6400, URZ ;  /* 0x0000640029057890 */ /* 0x000fe4000fffe0ff */
[----:B------:R-:W-:Y:S02]  /*3940*/  UIADD3 UR4, UPT, UPT, UR41, 0x2e400, URZ ;  /* 0x0002e40029047890 */ /* 0x000fe4000fffe0ff */
[----:B----4-:R-:W-:Y:S01]  /*3950*/  UIADD3 UR6, UPT, UPT, UR6, 0x7f, URZ ;  /* 0x0000007f06067890 */ /* 0x010fe2000fffe0ff */
[----:B--2---:R-:W1:Y:S01]  /*3960*/  LDS R3, [UR41+0x140] ;  /* 0x00014029ff037984 */ /* 0x004e620008000800 */
[----:B------:R-:W-:Y:S02]  /*3970*/  USHF.R.U32.HI UR5, URZ, 0x4, UR5 ;  /* 0x00000004ff057899 */ /* 0x000fe40008011605 */
[----:B------:R-:W-:-:S02]  /*3980*/  USHF.R.S32.HI UR64, URZ, 0x1f, UR6 ;  /* 0x0000001fff407899 */ /* 0x000fc40008011406 */
[----:B------:R-:W-:Y:S02]  /*3990*/  USHF.R.U32.HI UR4, URZ, 0x4, UR4 ;  /* 0x00000004ff047899 */ /* 0x000fe40008011604 */
[----:B------:R-:W-:Y:S02]  /*39a0*/  ULEA.HI UR64, UR64, UR6, URZ, 0x7 ;  /* 0x0000000640407291 */ /* 0x000fe4000f8f38ff */
[----:B------:R-:W-:Y:S02]  /*39b0*/  ULOP3.LUT UR5, UR5, 0x3fff, URZ, 0xc0, !UPT ;  /* 0x00003fff05057892 */ /* 0x000fe4000f8ec0ff */
[----:B------:R-:W-:Y:S02]  /*39c0*/  USHF.R.S32.HI UR64, URZ, 0x7, UR64 ;  /* 0x00000007ff407899 */ /* 0x000fe40008011440 */
[----:B------:R-:W-:Y:S02]  /*39d0*/  ULOP3.LUT UR45, UR4, 0x3fff, URZ, 0xc0, !UPT ;  /* 0x00003fff042d7892 */ /* 0x000fe4000f8ec0ff */
[----:B------:R-:W-:Y:S01]  /*39e0*/  UISETP.LT.AND UP0, UPT, UR64, 0x1, UPT ;  /* 0x000000014000788c */ /* 0x000fe2000bf01270 */
[----:B------:R-:W-:Y:S01]  /*39f0*/  UMOV UR62, 0x0 ;  /* 0x00000000003e7882 */ /* 0x000fe20000000000 */
        /* <DEDUP_REMOVED lines=9> */
[----:B------:R-:W-:-:S02]  /*3a90*/  ULOP3.LUT UR44, UR5, 0x10000, URZ, 0xfc, !UPT ;  /* 0x00010000052c7892 */ /* 0x000fc4000f8efcff */
[----:B------:R-:W-:Y:S02]  /*3aa0*/  ULOP3.LUT UR45, UR45, 0x10000, URZ, 0xfc, !UPT ;  /* 0x000100002d2d7892 */ /* 0x000fe4000f8efcff */
[----:B------:R-:W-:Y:S01]  /*3ab0*/  USEL UR66, UR64, 0x1, !UP0 ;  /* 0x0000000140427887 */ /* 0x000fe2000c000000 */
[----:B------:R-:W-:Y:S01]  /*3ac0*/  UMOV UR52, 0x0 ;  /* 0x0000000000347882 */ /* 0x000fe20000000000 */
[----:B------:R-:W-:Y:S01]  /*3ad0*/  UMOV UR53, 0x10100490 ;  /* 0x1010049000357882 */ /* 0x000fe20000000000 */
[----:B------:R-:W-:Y:S01]  /*3ae0*/  UMOV UR50, 0x0 ;  /* 0x0000000000327882 */ /* 0x000fe20000000000 */
[----:B------:R-:W-:Y:S01]  /*3af0*/  UMOV UR51, 0x10100490 ;  /* 0x1010049000337882 */ /* 0x000fe20000000000 */
[----:B------:R-:W-:Y:S01]  /*3b00*/  UMOV UR48, 0x0 ;  /* 0x0000000000307882 */ /* 0x000fe20000000000 */
[----:B------:R-:W-:Y:S01]  /*3b10*/  UMOV UR49, 0x10100490 ;  /* 0x1010049000317882 */ /* 0x000fe20000000000 */
[----:B-1----:R-:W-:Y:S02]  /*3b20*/  R2UR UR67, R3 ;  /* 0x00000000034372ca */ /* 0x002fe400000e0000 */
[----:B------:R-:W-:-:S13]  /*3b30*/  CS2R R2, SRZ ;  /* 0x0000000000027805 */ /* 0x000fda000001ff00 */
.L_x_77:
[C---:B------:R-:W-:Y:S02]  /*3b40*/  LEA R0, R8.reuse, UR41, 0x3 ;  /* 0x0000002908007c11 */ /* 0x040fe4000f8e18ff */
[----:B------:R-:W-:Y:S02]  /*3b50*/  SHF.L.U32 R5, R3, 0x1f, RZ ;  /* 0x0000001f03057819 */ /* 0x000fe400000006ff */
[----:B------:R-:W-:Y:S02]  /*3b60*/  LEA R4, R8, UR41, 0x4 ;  /* 0x0000002908047c11 */ /* 0x000fe4000f8e20ff */
[----:B------:R-:W1:Y:S02]  /*3b70*/  SYNCS.PHASECHK.TRANS64.TRYWAIT P0, [R0+URZ+0x90], R5 ;  /* 0x00009005000075a7 */ /* 0x000e6400080011ff */
[----:B-1-3--:R-:W-:Y:S05]  /*3b80*/  @!P0 BRA `(.L_x_70) ;  /* 0x00000050002c8947 */ /* 0x00afea0003800000 */
.L_x_156:
[----:B-1----:R-:W1:Y:S01]  /*3b90*/  LDS.128 R4, [R4+0x120] ;  /* 0x0001200004047984 */ /* 0x002e620000000c00 */
[----:B------:R-:W-:Y:S02]  /*3ba0*/  VIADD R0, R0, 0xa0 ;  /* 0x000000a000007836 */ /* 0x000fe40000000000 */
[----:B------:R-:W-:Y:S01]  /*3bb0*/  VIADD R8, R8, 0x1 ;  /* 0x0000000108087836 */ /* 0x000fe20000000000 */
[----:B------:R-:W-:Y:S01]  /*3bc0*/  @!PT LDS RZ, [RZ] ;  /* 0x00000000fffff984 */ /* 0x000fe20000000800 */
[----:B------:R-:W-:Y:S01]  /*3bd0*/  @!PT LDS RZ, [RZ] ;  /* 0x00000000fffff984 */ /* 0x000fe20000000800 */
[----:B------:R-:W-:Y:S01]  /*3be0*/  @!PT LDS RZ, [RZ] ;  /* 0x00000000fffff984 */ /* 0x000fe20000000800 */
[----:B------:R-:W-:Y:S01]  /*3bf0*/  @!PT LDS RZ, [RZ] ;  /* 0x00000000fffff984 */ /* 0x000fe20000000800 */
[----:B------:R2:W-:Y:S06]  /*3c00*/  MEMBAR.ALL.CTA ;  /* 0x0000000000007992 */ /* 0x0005ec0000008000 */
[----:B--2---:R-:W2:Y:S01]  /*3c10*/  FENCE.VIEW.ASYNC.S ;  /* 0x00000000000073c6 */ /* 0x004ea20000000000 */
[----:B------:R-:W-:-:S04]  /*3c20*/  PRMT R0, RZ, 0x654, R0 ;  /* 0x00000654ff007816 */ /* 0x000fc80000000000 */
[----:B--2---:R2:W-:Y:S01]  /*3c30*/  SYNCS.ARRIVE.TRANS64.RED.A1T0 RZ, [R0+URZ], RZ ;  /* 0x000000ff00ff79a7 */ /* 0x0045e200081004ff */
[----:B-1----:R-:W-:Y:S01]  /*3c40*/  LOP3.LUT P1, RZ, R6, 0x1, RZ, 0xc0, !PT ;  /* 0x0000000106ff7812 */ /* 0x002fe2000782c0ff */
[----:B--2---:R-:W-:-:S12]  /*3c50*/  BRA.U UP3, `(.L_x_71) ;  /* 0x0000000503587547 */ /* 0x004fd8000b800000 */
[----:B------:R-:W1:Y:S01]  /*3c60*/  LDCU UR4, c[0x0][0x38c] ;  /* 0x00007180ff0477ac */ /* 0x000e620008000800 */
[----:B------:R-:W-:Y:S02]  /*3c70*/  PLOP3.LUT P2, PT, PT, PT, PT, 0x80, 0x8 ;  /* 0x000000000008781c */ /* 0x000fe40003f4f070 */
[----:B------:R-:W-:Y:S01]  /*3c80*/  SHF.L.U32 R5, R9, 0x1f, RZ ;  /* 0x0000001f09057819 */ /* 0x000fe200000006ff */
[----:B------:R-:W-:Y:S02]  /*3c90*/  ULEA UR46, UR47, UR41, 0x3 ;  /* 0x000000292f2e7291 */ /* 0x000fe4000f8e18ff */
[----:B------:R-:W-:Y:S02]  /*3ca0*/  ULEA UR36, UR47, UR67, 0x6 ;  /* 0x000000432f247291 */ /* 0x000fe4000f8e30ff */
[----:B-1----:R-:W-:-:S06]  /*3cb0*/  UISETP.GE.AND UP0, UPT, UR4, 0x1, UPT ;  /* 0x000000010400788c */ /* 0x002fcc000bf06270 */
[----:B------:R-:W-:-:S05]  /*3cc0*/  PLOP3.LUT P0, PT, PT, PT, UP0, 0x80, 0x8 ;  /* 0x000000000008781c */ /* 0x000fca0003f0f008 */
[----:B------:R-:W-:-:S08]  /*3cd0*/  @UP0 ULEA UR4, UR38, UR41, 0x3 ;  /* 0x0000002926040291 */ /* 0x000fd0000f8e18ff */
[----:B------:R-:W-:-:S04]  /*3ce0*/  @P0 SHF.L.U32 R0, R2, 0x1f, RZ ;  /* 0x0000001f02000819 */ /* 0x000fc800000006ff */
[----:B------:R1:W2:Y:S01]  /*3cf0*/  @P0 SYNCS.PHASECHK.TRANS64.TRYWAIT P2, [UR4], R0 ;  /* 0x00000000ff0005a7 */ /* 0x0002a20008041104 */
[----:B------:R-:W3:Y:S02]  /*3d00*/  SYNCS.PHASECHK.TRANS64.TRYWAIT P0, [UR46+0xd0], R5 ;  /* 0x0000d005ff0075a7 */ /* 0x000ee4000800112e */
[----:B-123--:R-:W-:Y:S05]  /*3d10*/  @!P0 BRA `(.L_x_72) ;  /* 0x0000004c00dc8947 */ /* 0x00efea0003800000 */
.L_x_158:
[----:B------:R-:W-:Y:S01]  /*3d20*/  UMOV UR42, UR37 ;  /* 0x00000025002a7c82 */ /* 0x000fe20008000000 */
[----:B------:R-:W-:Y:S05]  /*3d30*/  BRA.U !UP0, `(.L_x_73) ;  /* 0x0000000508107547 */ /* 0x000fea000b800000 */
[----:B------:R-:W-:Y:S02]  /*3d40*/  UIADD3 UR42, UPT, UPT, UR66, UR37, URZ ;  /* 0x00000025422a7290 */ /* 0x000fe4000fffe0ff */
[----:B------:R-:W-:Y:S01]  /*3d50*/  UPLOP3.LUT UP2, UPT, UPT, UPT, UPT, 0x40, 0x4 ;  /* 0x000000000004789c */ /* 0x000fe20003f4e870 */
[----:B------:R-:W-:Y:S01]  /*3d60*/  UMOV UR39, UR64 ;  /* 0x0000004000277c82 */ /* 0x000fe20008000000 */
[----:B------:R-:W-:-:S09]  /*3d70*/  UMOV UR5, UR38 ;  /* 0x0000002600057c82 */ /* 0x000fd20008000000 */
.L_x_76:
[----:B------:R-:W-:Y:S01]  /*3d80*/  ULEA UR7, UR5, UR41, 0x3 ;  /* 0x0000002905077291 */ /* 0x000fe2000f8e18ff */
[----:B--23--:R-:W-:Y:S11]  /*3d90*/  @P2 BRA `(.L_x_74) ;  /* 0x00000000000c2947 */ /* 0x00cff60003800000 */
[----:B-1----:R-:W-:Y:S04]  /*3da0*/  SHF.L.U32 R5, R2, 0x1f, RZ ;  /* 0x0000001f02057819 */ /* 0x002fe800000006ff */
[----:B------:R-:W1:Y:S02]  /*3db0*/  SYNCS.PHASECHK.TRANS64.TRYWAIT P0, [UR7], R5 ;  /* 0x00000005ff0075a7 */ /* 0x000e640008001107 */
[----:B-1----:R-:W-:Y:S05]  /*3dc0*/  @!P0 BRA `(.L_x_75) ;  /* 0x0000004c00c88947 */ /* 0x002fea0003800000 */
.L_x_74:
[----:B------:R-:W-:Y:S01]  /*3dd0*/  UISETP.NE.AND UP0, UPT, UR39, 0x1, UPT ;  /* 0x000000012700788c */ /* 0x000fe2000bf05270 */
[----:B------:R-:W-:Y:S01]  /*3de0*/  PLOP3.LUT P2, PT, PT, PT, PT, 0x80, 0x8 ;  /* 0x000000000008781c */ /* 0x000fe20003f4f070 */
[----:B------:R-:W-:Y:S02]  /*3df0*/  UIADD3 UR4, UPT, UPT, UR5, 0x1, URZ ;  /* 0x0000000105047890 */ /* 0x000fe4000fffe0ff */
[----:B------:R-:W-:Y:S02]  /*3e00*/  UIADD3 UR40, UPT, UPT, UR7, 0x28, URZ ;  /* 0x0000002807287890 */ /* 0x000fe4000fffe0ff */
[----:B------:R-:W-:Y:S01]  /*3e10*/  UISETP.NE.AND UP1, UPT, UR4, 0x5, UPT ;  /* 0x000000050400788c */ /* 0x000fe2000bf25270 */
[----:B------:R-:W-:Y:S01]  /*3e20*/  PLOP3.LUT P0, PT, PT, PT, UP0, 0x80, 0x8 ;  /* 0x000000000008781c */ /* 0x000fe20003f0f008 */
[----:B------:R-:W-:Y:S02]  /*3e30*/  UIADD3 UR37, UPT, UPT, UR37, 0x1, URZ ;  /* 0x0000000125257890 */ /* 0x000fe4000fffe0ff */
[----:B------:R-:W-:Y:S02]  /*3e40*/  USEL UR6, URZ, 0x1, UP1 ;  /* 0x00000001ff067887 */ /* 0x000fe40008800000 */
[----:B------:R-:W-:Y:S02]  /*3e50*/  USEL UR38, UR4, URZ, UP1 ;  /* 0x000000ff04267287 */ /* 0x000fe40008800000 */
[----:B------:R-:W-:Y:S02]  /*3e60*/  UIADD3 UR39, UPT, UPT, UR39, -0x1, URZ ;  /* 0xffffffff27277890 */ /* 0x000fe4000fffe0ff */
[----:B------:R-:W-:Y:S01]  /*3e70*/  @UP0 ULEA UR4, UR38, UR41, 0x3 ;  /* 0x0000002926040291 */ /* 0x000fe2000f8e18ff */
[----:B------:R-:W-:Y:S01]  /*3e80*/  LOP3.LUT R2, R2, UR6, RZ, 0x3c, !PT ;  /* 0x0000000602027c12 */ /* 0x000fe2000f8e3cff */
[----:B------:R-:W-:Y:S02]  /*3e90*/  ULEA UR6, UR5, UR45, 0x9 ;  /* 0x0000002d05067291 */ /* 0x000fe4000f8e48ff */
[----:B------:R-:W-:Y:S01]  /*3ea0*/  UISETP.NE.AND UP0, UPT, UR37, UR42, UPT ;  /* 0x0000002a2500728c */ /* 0x000fe2000bf05270 */
[----:B-1----:R-:W-:Y:S01]  /*3eb0*/  @P0 SHF.L.U32 R0, R2, 0x1f, RZ ;  /* 0x0000001f02000819 */ /* 0x002fe200000006ff */
[----:B------:R-:W-:Y:S02]  /*3ec0*/  UIADD3 UR34, UPT, UPT, UR6, 0x2, URZ ;  /* 0x0000000206227890 */ /* 0x000fe4000fffe0ff */
[----:B------:R-:W-:Y:S01]  /*3ed0*/  UIADD3 UR30, UPT, UPT, UR6, 0x4, URZ ;  /* 0x00000004061e7890 */ /* 0x000fe2000fffe0ff */
[----:B------:R2:W3:Y:S01]  /*3ee0*/  @P0 SYNCS.PHASECHK.TRANS64.TRYWAIT P2, [UR4], R0 ;  /* 0x00000000ff0005a7 */ /* 0x0004e20008041104 */
[----:B------:R-:W-:Y:S02]  /*3ef0*/  ULEA UR4, UR5, UR44, 0xb ;  /* 0x0000002c05047291 */ /* 0x000fe4000f8e58ff */
[----:B------:R-:W-:Y:S02]  /*3f00*/  UIADD3 UR26, UPT, UPT, UR6, 0x6, URZ ;  /* 0x00000006061a7890 */ /* 0x000fe4000fffe0ff */
        /* <DEDUP_REMOVED lines=10> */
[----:B------:R-:W-:Y:S01]  /*3fb0*/  UIADD3 UR8, UPT, UPT, UR4, 0x406, URZ ;  /* 0x0000040604087890 */ /* 0x000fe2000fffe0ff */
[----:B------:R-:W-:Y:S01]  /*3fc0*/  UMOV UR7, 0x40004040 ;  /* 0x4000404000077882 */ /* 0x000fe20000000000 */
[----:B------:R-:W-:Y:S01]  /*3fd0*/  UMOV UR5, 0x40004040 ;  /* 0x4000404000057882 */ /* 0x000fe20000000000 */
[----:B------:R-:W-:Y:S01]  /*3fe0*/  UMOV UR35, 0x40004040 ;  /* 0x4000404000237882 */ /* 0x000fe20000000000 */
[----:B------:R1:W-:Y:S01]  /*3ff0*/  UTCHMMA.2CTA gdesc[UR4], gdesc[UR6], tmem[UR36], tmem[UR62], idesc[UR63], UP2 ;  /* 0x00ff3e06040075ea */ /* 0x0003e20009200024 */
[----:B------:R-:W-:Y:S01]  /*4000*/  UPLOP3.LUT UP2, UPT, UPT, UPT, UPT, 0x80, 0x8 ;  /* 0x000000000008789c */ /* 0x000fe20003f4f070 */
[----:B------:R-:W-:Y:S01]  /*4010*/  UMOV UR33, 0x40004040 ;  /* 0x4000404000217882 */ /* 0x000fe20000000000 */
[----:B------:R-:W-:Y:S01]  /*4020*/  UMOV UR31, 0x40004040 ;  /* 0x40004040001f7882 */ /* 0x000fe20000000000 */
[----:B------:R2:W-:Y:S01]  /*4030*/  UTCHMMA.2CTA gdesc[UR32], gdesc[UR34], tmem[UR36], tmem[UR60], idesc[UR61], UPT ;  /* 0x00ff3c22200075ea */ /* 0x0005e2000ba00024 */
        /* <DEDUP_REMOVED lines=14> */
[----:B------:R-:W-:Y:S01]  /*4120*/  UMOV UR9, 0x40004040 ;  /* 0x4000404000097882 */ /* 0x000fe20000000000 */
[----:B------:R2:W-:Y:S01]  /*4130*/  UTCHMMA.2CTA gdesc[UR12], gdesc[UR14], tmem[UR36], tmem[UR50], idesc[UR51], UPT ;  /* 0x00ff320e0c0075ea */ /* 0x0005e2000ba00024 */
[----:B------:R2:W-:Y:S01]  /*4140*/  UTCHMMA.2CTA gdesc[UR8], gdesc[UR10], tmem[UR36], tmem[UR48], idesc[UR49], UPT ;  /* 0x00ff300a080075ea */ /* 0x0005e2000ba00024 */
[----:B------:R2:W-:Y:S01]  /*4150*/  UTCBAR.2CTA.MULTICAST [UR40], URZ, UR43 ;  /* 0x000000ff280073e9 */ /* 0x0005e2000820082b */
[----:B-1----:R-:W-:Y:S01]  /*4160*/  UMOV UR5, UR38 ;  /* 0x0000002600057c82 */ /* 0x002fe20008000000 */
[----:B------:R-:W-:Y:S05]  /*4170*/  BRA.U UP0, `(.L_x_76) ;  /* 0xfffffffd00007547 */ /* 0x000fea000b83ffff */
.L_x_73:
[----:B------:R-:W-:Y:S01]  /*4180*/  UIADD3 UR4, UPT, UPT, UR46, 0xb0, URZ ;  /* 0x000000b02e047890 */ /* 0x000fe2000fffe0ff */
[----:B------:R-:W-:-:S08]  /*4190*/  UMOV UR37, UR42 ;  /* 0x0000002a00257c82 */ /* 0x000fd00008000000 */
[----:B------:R4:W-:Y:S01]  /*41a0*/  UTCBAR.2CTA.MULTICAST [UR4], URZ, UR65 ;  /* 0x000000ff040073e9 */ /* 0x0009e20008200841 */
[----:B------:R-:W-:Y:S02]  /*41b0*/  NOP ;  /* 0x0000000000007918 */ /* 0x000fe40000000000 */
.L_x_71:
[----:B----4-:R-:W-:Y:S01]  /*41c0*/  UIADD3 UR4, UPT, UPT, UR47, 0x1, URZ ;  /* 0x000000012f047890 */ /* 0x010fe2000fffe0ff */
[----:B------:R-:W-:-:S03]  /*41d0*/  ISETP.NE.AND P0, PT, R8, 0x2, PT ;  /* 0x000000020800780c */ /* 0x000fc60003f05270 */
[----:B------:R-:W-:Y:S01]  /*41e0*/  UISETP.NE.AND UP0, UPT, UR4, 0x4, UPT ;  /* 0x000000040400788c */ /* 0x000fe2000bf05270 */
[----:B-12---:R-:W-:Y:S02]  /*41f0*/  SEL R0, RZ, 0x1, P0 ;  /* 0x00000001ff007807 */ /* 0x006fe40000000000 */
[----:B------:R-:W-:Y:S01]  /*4200*/  SEL R8, R8, RZ, P0 ;  /* 0x000000ff08087207 */ /* 0x000fe20000000000 */
[----:B------:R-:W-:Y:S01]  /*4210*/  USEL UR5, URZ, 0x1, UP0 ;  /* 0x00000001ff057887 */ /* 0x000fe20008000000 */
[----:B------:R-:W-:Y:S01]  /*4220*/  LOP3.LUT R3, R3, R0, RZ, 0x3c, !PT ;  /* 0x0000000003037212 */ /* 0x000fe200078e3cff */
[----:B------:R-:W-:-:S04]  /*4230*/  USEL UR47, UR4, URZ, UP0 ;  /* 0x000000ff042f7287 */ /* 0x000fc80008000000 */
[----:B------:R-:W-:Y:S01]  /*4240*/  LOP3.LUT R9, R9, UR5, RZ, 0x3c, !PT ;  /* 0x0000000509097c12 */ /* 0x000fe2000f8e3cff */
[----:B------:R-:W-:Y:S07]  /*4250*/  @P1 BRA `(.L_x_77) ;  /* 0xfffffff800381947 */ /* 0x000fee000383ffff */
[----:B------:R-:W1:Y:S01]  /*4260*/  S2UR UR8, SR_CgaCtaId ;  /* 0x00000000000879c3 */ /* 0x000e620000008800 */
[----:B------:R-:W-:Y:S01]  /*4270*/  ELECT P0, URZ, PT ;  /* 0x0000000000ff782f */ /* 0x000fe20003800000 */
[----:B------:R-:W-:Y:S01]  /*4280*/  HFMA2 R0, -RZ, RZ, 0, 5.9604644775390625e-08 ;  /* 0x00000001ff007431 */ /* 0x000fe200000001ff */
[----:B------:R-:W-:-:S05]  /*4290*/  UMOV UR4, 0x40 ;  /* 0x0000004000047882 */ /* 0x000fca0000000000 */
[----:B------:R-:W-:Y:S01]  /*42a0*/  UVIRTCOUNT.DEALLOC.SMPOOL 0x80 ;  /* 0x000000800000784c */ /* 0x000fe20000000000 */
[----:B------:R-:W-:Y:S02]  /*42b0*/  UISETP.NE.AND UP1, UPT, UR68, URZ, UPT ;  /* 0x000000ff4400728c */ /* 0x000fe4000bf25270 */
[----:B-1----:R-:W-:-:S09]  /*42c0*/  ULEA UR8, UR8, UR4, 0x18 ;  /* 0x0000000408087291 */ /* 0x002fd2000f8ec0ff */
[----:B------:R1:W-:Y:S01]  /*42d0*/  @P0 STS.U8 [UR8+0x1c], R0 ;  /* 0x00001c00ff000988 */ /* 0x0003e20008000008 */
[----:B------:R-:W-:Y:S05]  /*42e0*/  BRA.U UP1, `(.L_x_78) ;  /* 0x0000000101a07547 */ /* 0x000fea000b800000 */
[----:B------:R-:W-:Y:S01]  /*42f0*/  UIADD3 UR7, UPT, UPT, UR41, 0xd0, URZ ;  /* 0x000000d029077890 */ /* 0x000fe2000fffe0ff */
[----:B------:R-:W-:-:S03]  /*4300*/  SHF.L.U32 R3, R9, 0x1f, RZ ;  /* 0x0000001f09037819 */ /* 0x000fc600000006ff */
[----:B------:R-:W-:-:S09]  /*4310*/  ULEA UR4, UR47, UR7, 0x3 ;  /* 0x000000072f047291 */ /* 0x000fd2000f8e18ff */
[----:B------:R-:W2:Y:S02]  /*4320*/  SYNCS.PHASECHK.TRANS64.TRYWAIT P0, [UR4], R3 ;  /* 0x00000003ff0075a7 */ /* 0x000ea40008001104 */
[----:B--2---:R-:W-:Y:S05]  /*4330*/  @!P0 BRA `(.L_x_79) ;  /* 0x0000004800848947 */ /* 0x004fea0003800000 */
.L_x_161:
        /* <DEDUP_REMOVED lines=9> */
.L_x_163:
        /* <DEDUP_REMOVED lines=9> */
.L_x_165:
[----:B------:R-:W-:-:S04]  /*4460*/  UIADD3 UR4, UPT, UPT, UR4, 0x1, URZ ;  /* 0x0000000104047890 */ /* 0x000fc8000fffe0ff */
[----:B------:R-:W-:-:S04]  /*4470*/  UISETP.NE.AND UP0, UPT, UR4, 0x4, UPT ;  /* 0x000000040400788c */ /* 0x000fc8000bf05270 */
[----:B------:R-:W-:Y:S02]  /*4480*/  USEL UR5, URZ, 0x1, UP0 ;  /* 0x00000001ff057887 */ /* 0x000fe40008000000 */
[----:B------:R-:W-:-:S04]  /*4490*/  USEL UR4, UR4, URZ, UP0 ;  /* 0x000000ff04047287 */ /* 0x000fc80008000000 */
[----:B------:R-:W-:Y:S01]  /*44a0*/  ULEA UR4, UR4, UR7, 0x3 ;  /* 0x0000000704047291 */ /* 0x000fe2000f8e18ff */
[----:B-1----:R-:W-:-:S04]  /*44b0*/  LOP3.LUT R3, R2, UR5, RZ, 0x3c, !PT ;  /* 0x0000000502037c12 */ /* 0x002fc8000f8e3cff */
[----:B------:R-:W-:Y:S01]  /*44c0*/  SHF.L.U32 R3, R3, 0x1f, RZ ;  /* 0x0000001f03037819 */ /* 0x000fe200000006ff */
[----:B------:R-:W-:-:S04]  /*44d0*/  IMAD.U32 R0, RZ, RZ, UR4 ;  /* 0x00000004ff007e24 */ /* 0x000fc8000f8e00ff */
[----:B------:R1:W2:Y:S03]  /*44e0*/  SYNCS.PHASECHK.TRANS64.TRYWAIT P0, [R0+URZ], R3 ;  /* 0x00000003000075a7 */ /* 0x0002a600080011ff */
[----:B--2---:R-:W-:Y:S05]  /*44f0*/  @!P0 NANOSLEEP.SYNCS 0x989680 ;  /* 0x009896800000895d */ /* 0x004fea0003900000 */
[----:B------:R-:W2:Y:S02]  /*4500*/  @!P0 SYNCS.PHASECHK.TRANS64 P0, [R0+URZ], R3 ;  /* 0x00000003000085a7 */ /* 0x000ea400080010ff */
[----:B--2---:R-:W-:Y:S05]  /*4510*/  @P0 BRA `(.L_x_82) ;  /* 0x0000000000200947 */ /* 0x004fea0003800000 */
.L_x_83:
[----:B--2---:R2:W4:Y:S02]  /*4520*/  SYNCS.PHASECHK.TRANS64.TRYWAIT P0, [R0+URZ], R3 ;  /* 0x00000003000075a7 */ /* 0x00452400080011ff */
[----:B----4-:R-:W-:Y:S05]  /*4530*/  @!P0 NANOSLEEP.SYNCS 0x989680 ;  /* 0x009896800000895d */ /* 0x010fea0003900000 */
[----:B------:R-:W4:Y:S02]  /*4540*/  @!P0 SYNCS.PHASECHK.TRANS64 P0, [R0+URZ], R3 ;  /* 0x00000003000085a7 */ /* 0x000f2400080010ff */
[----:B----4-:R-:W-:Y:S05]  /*4550*/  @!P0 BRA `(.L_x_83) ;  /* 0xfffffffc00f08947 */ /* 0x010fea000383ffff */
[----:B------:R-:W-:Y:S05]  /*4560*/  BRA `(.L_x_82) ;  /* 0x00000000000c7947 */ /* 0x000fea0003800000 */
.L_x_78:
[----:B------:R-:W-:-:S04]  /*4570*/  UIADD3 UR4, UPT, UPT, UR41, 0x110, URZ ;  /* 0x0000011029047890 */ /* 0x000fc8000fffe0ff */
[----:B------:R-:W-:-:S09]  /*4580*/  UPRMT UR4, UR69, 0x654, UR4 ;  /* 0x0000065445047896 */ /* 0x000fd20008000004 */
[----:B------:R-:W-:Y:S03]  /*4590*/  SYNCS.ARRIVE.TRANS64.RED.A1T0 RZ, [UR4], RZ ;  /* 0x000000ffffff79a7 */ /* 0x000fe60008100404 */
.L_x_82:
[----:B-12---:R-:W-:Y:S01]  /*45a0*/  SHF.L.U32 R3, RZ, 0x1f, RZ ;  /* 0x0000001fff037819 */ /* 0x006fe200000006ff */
[----:B------:R-:W-:Y:S01]  /*45b0*/  UIADD3 UR4, UPT, UPT, UR41, 0x110, URZ ;  /* 0x0000011029047890 */ /* 0x000fe2000fffe0ff */
[----:B------:R-:W-:Y:S02]  /*45c0*/  PLOP3.LUT P0, PT, PT, PT, UP1, 0x80, 0x8 ;  /* 0x000000000008781c */ /* 0x000fe40003f0f018 */
[----:B------:R-:W1:Y:S02]  /*45d0*/  SYNCS.PHASECHK.TRANS64.TRYWAIT P1, [UR41+0x110], R3 ;  /* 0x00011003ff0075a7 */ /* 0x000e640008021129 */
[----:B-1----:R-:W-:Y:S09]  /*45e0*/  @!P1 BRA `(.L_x_84) ;  /* 0x0000004800209947 */ /* 0x002ff20003800000 */
.L_x_167:
[----:B------:R-:W-:Y:S01]  /*45f0*/  @!UP1 UPRMT UR4, UR69, 0x654, UR4 ;  /* 0x0000065445049896 */ /* 0x000fe20008000004 */
[----:B------:R-:W-:Y:S01]  /*4600*/  UMOV UR5, 0xffff ;  /* 0x0000ffff00057882 */ /* 0x000fe20000000000 */
[----:B------:R-:W-:-:S07]  /*4610*/  UMOV UR6, 0x1 ;  /* 0x0000000100067882 */ /* 0x000fce0000000000 */
[----:B------:R-:W-:Y:S01]  /*4620*/  @!P0 SYNCS.ARRIVE.TRANS64.RED.A1T0 RZ, [UR4], RZ ;  /* 0x000000ffffff89a7 */ /* 0x000fe20008100404 */
[----:B------:R-:W-:Y:S01]  /*4630*/  NOP ;  /* 0x0000000000007918 */ /* 0x000fe20000000000 */
[----:B-1----:R-:W1:Y:S01]  /*4640*/  LDS R0, [UR8+0x14] ;  /* 0x00001408ff007984 */ /* 0x002e620008000800 */
[----:B------:R-:W-:-:S04]  /*4650*/  ULOP3.LUT UR4, UR67, 0xffff, URZ, 0xc0, !UPT ;  /* 0x0000ffff43047892 */ /* 0x000fc8000f8ec0ff */
[----:B------:R-:W-:-:S04]  /*4660*/  USHF.R.U32.HI UR4, URZ, 0x5, UR4 ;  /* 0x00000005ff047899 */ /* 0x000fc80008011604 */
[----:B------:R-:W-:Y:S02]  /*4670*/  USHF.L.U32 UR5, UR5, UR4, URZ ;  /* 0x0000000405057299 */ /* 0x000fe400080006ff */
[----:B------:R-:W-:-:S04]  /*4680*/  USHF.L.U32 UR4, UR6, UR4, URZ ;  /* 0x0000000406047299 */ /* 0x000fc800080006ff */
[----:B-1----:R-:W-:-:S04]  /*4690*/  LOP3.LUT R0, R0, UR5, RZ, 0xc0, !PT ;  /* 0x0000000500007c12 */ /* 0x002fc8000f8ec0ff */
[----:B------:R-:W-:-:S13]  /*46a0*/  ISETP.NE.AND P0, PT, R0, UR5, PT ;  /* 0x0000000500007c0c */ /* 0x000fda000bf05270 */
[----:B------:R-:W-:Y:S05]  /*46b0*/  @P0 BRA `(.L_x_85) ;  /* 0x0000000000580947 */ /* 0x000fea0003800000 */
[----:B------:R-:W1:Y:S02]  /*46c0*/  LDS R0, [UR8+0x18] ;  /* 0x00001808ff007984 */ /* 0x000e640008000800 */
[----:B-1----:R-:W-:-:S04]  /*46d0*/  LOP3.LUT R0, R0, UR4, RZ, 0xc0, !PT ;  /* 0x0000000400007c12 */ /* 0x002fc8000f8ec0ff */
[----:B------:R-:W-:-:S13]  /*46e0*/  ISETP.NE.AND P0, PT, R0, UR4, PT ;  /* 0x0000000400007c0c */ /* 0x000fda000bf05270 */
[----:B------:R-:W-:Y:S05]  /*46f0*/  @P0 BRA `(.L_x_86) ;  /* 0x00000000003c0947 */ /* 0x000fea0003800000 */
[----:B------:R-:W1:Y:S01]  /*4700*/  S2R R2, SR_LANEID ;  /* 0x0000000000027919 */ /* 0x000e620000000000 */
[----:B------:R-:W-:Y:S01]  /*4710*/  ULOP3.LUT UR5, URZ, UR5, URZ, 0x33, !UPT ;  /* 0x00000005ff057292 */ /* 0x000fe2000f8e33ff */
[----:B------:R-:W-:Y:S01]  /*4720*/  LOP3.LUT R4, RZ, UR4, RZ, 0x33, !PT ;  /* 0x00000004ff047c12 */ /* 0x000fe2000f8e33ff */
[----:B------:R-:W-:Y:S02]  /*4730*/  VOTEU.ANY UR4, UPT, PT ;  /* 0x0000000000047886 */ /* 0x000fe400038e0100 */
[----:B------:R-:W-:Y:S01]  /*4740*/  UFLO.U32 UR4, UR4 ;  /* 0x00000004000472bd */ /* 0x000fe200080e0000 */
[----:B------:R-:W2:Y:S01]  /*4750*/  REDUX UR6, R4 ;  /* 0x00000000040673c4 */ /* 0x000ea20000000000 */
[----:B------:R-:W-:-:S06]  /*4760*/  IMAD.U32 R0, RZ, RZ, UR5 ;  /* 0x00000005ff007e24 */ /* 0x000fcc000f8e00ff */
[----:B------:R4:W-:Y:S01]  /*4770*/  UTCATOMSWS.AND URZ, UR5 ;  /* 0x0000000500ff79e3 */ /* 0x0009e20008000000 */
[----:B------:R-:W3:Y:S01]  /*4780*/  REDUX UR7, R0 ;  /* 0x00000000000773c4 */ /* 0x000ee20000000000 */
[----:B-1----:R-:W-:Y:S01]  /*4790*/  ISETP.EQ.U32.AND P0, PT, R2, UR4, PT ;  /* 0x0000000402007c0c */ /* 0x002fe2000bf02070 */
[----:B--2---:R-:W-:Y:S01]  /*47a0*/  IMAD.U32 R2, RZ, RZ, UR6 ;  /* 0x00000006ff027e24 */ /* 0x004fe2000f8e00ff */
[----:B---3--:R-:W-:-:S11]  /*47b0*/  MOV R3, UR7 ;  /* 0x0000000700037c02 */ /* 0x008fd60008000f00 */
[----:B------:R4:W-:Y:S04]  /*47c0*/  @P0 ATOMS.AND RZ, [UR8+0x14], R3 ;  /* 0x00001403ffff098c */ /* 0x0009e8000a800008 */
[----:B------:R4:W-:Y:S01]  /*47d0*/  @P0 ATOMS.AND RZ, [UR8+0x18], R2 ;  /* 0x00001802ffff098c */ /* 0x0009e2000a800008 */
[----:B------:R-:W-:Y:S05]  /*47e0*/  BRA `(.L_x_87) ;  /* 0x0000000000147947 */ /* 0x000fea0003800000 */
.L_x_86:
[----:B------:R-:W-:Y:S02]  /*47f0*/  MOV R2, 0x4810 ;  /* 0x0000481000027802 */ /* 0x000fe40000000f00 */
[----:B---3-5:R-:W-:Y:S05]  /*4800*/  CALL.REL.NOINC `($__internal_0_$__cuda_sm10x_tcgen05_guardrail_trap_col_being_dealloced_not_returned_by_alloc) ;  /* 0x00000048008c7944 */ /* 0x028fea0003c00000 */
[----:B------:R-:W-:Y:S05]  /*4810*/  BRA `(.L_x_87) ;  /* 0x0000000000087947 */ /* 0x000fea0003800000 */
.L_x_85:
[----:B------:R-:W-:Y:S02]  /*4820*/  MOV R2, 0x4840 ;  /* 0x0000484000027802 */ /* 0x000fe40000000f00 */
[----:B---3-5:R-:W-:Y:S05]  /*4830*/  CALL.REL.NOINC `($__internal_2_$__cuda_sm10x_tcgen05_guardrail_trap_unallocated_columns_being_dealloced) ;  /* 0x0000004800987944 */ /* 0x028fea0003c00000 */
.L_x_87:
[----:B------:R-:W-:Y:S01]  /*4840*/  NOP ;  /* 0x0000000000007918 */ /* 0x000fe20000000000 */
[----:B----4-:R-:W-:Y:S05]  /*4850*/  EXIT ;  /* 0x000000000000794d */ /* 0x010fea0003800000 */
.L_x_58:
[----:B------:R-:W-:-:S09]  /*4860*/  UISETP.NE.OR UP0, UPT, UR18, 0x3, !UP3 ;  /* 0x000000031200788c */ /* 0x000fd2000df05670 */
[----:B------:R-:W-:Y:S05]  /*4870*/  BRA.U UP0, `(.L_x_88) ;  /* 0x0000000d00f07547 */ /* 0x000fea000b800000 */
[----:B------:R-:W1:Y:S01]  /*4880*/  LDCU UR33, c[0x0][0x370] ;  /* 0x00006e00ff2177ac */ /* 0x000e620008000800 */
[----:B------:R-:W2:Y:S01]  /*4890*/  LDC.64 R16, c[0x0][0x348] ;  /* 0x0000d200ff107b82 */ /* 0x000ea20000000a00 */
[----:B------:R-:W-:Y:S02]  /*48a0*/  HFMA2 R13, -RZ, RZ, 0, 0 ;  /* 0x00000000ff0d7431 */ /* 0x000fe400000001ff */
[----:B------:R-:W-:Y:S01]  /*48b0*/  IMAD.MOV.U32 R15, RZ, RZ, 0x1 ;  /* 0x00000001ff0f7424 */ /* 0x000fe200078e00ff */
[----:B------:R-:W1:Y:S01]  /*48c0*/  LDCU.128 UR28, c[0x0][0xb10] ;  /* 0x00016200ff1c77ac */ /* 0x000e620008000c00 */
[----:B------:R-:W-:Y:S01]  /*48d0*/  IMAD.MOV.U32 R14, RZ, RZ, RZ ;  /* 0x000000ffff0e7224 */ /* 0x000fe200078e00ff */
[----:B------:R-:W-:Y:S01]  /*48e0*/  MOV R7, 0x2000 ;  /* 0x0000200000077802 */ /* 0x000fe20000000f00 */
[----:B------:R-:W3:Y:S01]  /*48f0*/  LDCU UR32, c[0x0][0x374] ;  /* 0x00006e80ff2077ac */ /* 0x000ee20008000800 */
[----:B------:R-:W4:Y:S01]  /*4900*/  LDC.64 R2, c[0x0][0x888] ;  /* 0x00022200ff027b82 */ /* 0x000f220000000a00 */
[----:B------:R-:W3:Y:S01]  /*4910*/  LDCU UR15, c[0x0][0xb0c] ;  /* 0x00016180ff0f77ac */ /* 0x000ee20008000800 */
[----:B------:R-:W3:Y:S06]  /*4920*/  LDCU UR38, c[0x0][0xb20] ;  /* 0x00016400ff2677ac */ /* 0x000eec0008000800 */
[----:B------:R-:W2:Y:S01]  /*4930*/  LDC.64 R4, c[0x0][0x890] ;  /* 0x00022400ff047b82 */ /* 0x000ea20000000a00 */
[----:B------:R-:W3:Y:S01]  /*4940*/  LDCU UR4, c[0x0][0xb30] ;  /* 0x00016600ff0477ac */ /* 0x000ee20008000800 */
[----:B-1----:R-:W-:-:S02]  /*4950*/  UIMAD.WIDE.U32 UR6, UR33, UR28, URZ ;  /* 0x0000001c210672a5 */ /* 0x002fc4000f8e00ff */
[----:B---3--:R-:W-:Y:S01]  /*4960*/  UIMAD.WIDE.U32 UR8, UR32, UR31, URZ ;  /* 0x0000001f200872a5 */ /* 0x008fe2000f8e00ff */
[----:B------:R-:W-:Y:S01]  /*4970*/  UMOV UR24, 0x400 ;  /* 0x0000040000187882 */ /* 0x000fe20000000000 */
[----:B------:R-:W-:-:S03]  /*4980*/  UPLOP3.LUT UP3, UPT, UPT, UPT, UPT, 0x40, 0x4 ;  /* 0x000000000004789c */ /* 0x000fc60003f6e870 */
[----:B------:R-:W-:Y:S01]  /*4990*/  UMOV UR6, UR7 ;  /* 0x0000000700067c82 */ /* 0x000fe20008000000 */
[----:B------:R-:W-:Y:S01]  /*49a0*/  UISETP.GE.AND UP0, UPT, UR42, 0x1, UPT ;  /* 0x000000012a00788c */ /* 0x000fe2000bf06270 */
[----:B------:R-:W-:Y:S01]  /*49b0*/  UMOV UR34, UR9 ;  /* 0x0000000900227c82 */ /* 0x000fe20008000000 */
[----:B------:R-:W-:Y:S01]  /*49c0*/  UISETP.NE.AND UP4, UPT, UR42, 0x1, UPT ;  /* 0x000000012a00788c */ /* 0x000fe2000bf85270 */
[----:B------:R-:W1:Y:S01]  /*49d0*/  LDCU.64 UR16, c[0x0][0xb28] ;  /* 0x00016500ff1077ac */ /* 0x000e620008000a00 */
[----:B------:R-:W-:Y:S02]  /*49e0*/  ULEA UR24, UR55, UR24, 0x18 ;  /* 0x0000001837187291 */ /* 0x000fe4000f8ec0ff */
[----:B------:R-:W-:Y:S02]  /*49f0*/  UISETP.NE.AND UP6, UPT, UR15, 0x1, UPT ;  /* 0x000000010f00788c */ /* 0x000fe4000bfc5270 */
[----:B------:R-:W-:Y:S02]  /*4a00*/  UISETP.NE.AND UP5, UPT, UR30, 0x1, UPT ;  /* 0x000000011e00788c */ /* 0x000fe4000bfa5270 */
[----:B------:R-:W-:-:S02]  /*4a10*/  USHF.R.U32.HI UR35, URZ, UR29, UR6 ;  /* 0x0000001dff237299 */ /* 0x000fc40008011606 */
[----:B------:R-:W-:Y:S02]  /*4a20*/  USHF.R.U32.HI UR34, URZ, UR38, UR34 ;  /* 0x00000026ff227299 */ /* 0x000fe40008011622 */
[----:B------:R-:W-:Y:S01]  /*4a30*/  UISETP.NE.AND UP2, UPT, UR4, 0x1, UPT ;  /* 0x000000010400788c */ /* 0x000fe2000bf45270 */
[----:B------:R-:W-:-:S10]  /*4a40*/  UMOV UR12, URZ ;  /* 0x000000ff000c7c82 */ /* 0x000fd40008000000 */
.L_x_97:
[C---:B------:R-:W-:Y:S02]  /*4a50*/  LEA R12, R14.reuse, UR24, 0x3 ;  /* 0x000000180e0c7c11 */ /* 0x040fe4000f8e18ff */
[----:B------:R-:W-:Y:S02]  /*4a60*/  SHF.L.U32 R9, R13, 0x1f, RZ ;  /* 0x0000001f0d097819 */ /* 0x000fe400000006ff */
[----:B------:R-:W-:Y:S02]  /*4a70*/  LEA R10, R14, UR24, 0x4 ;  /* 0x000000180e0a7c11 */ /* 0x000fe4000f8e20ff */
[----:B---3--:R-:W3:Y:S02]  /*4a80*/  SYNCS.PHASECHK.TRANS64.TRYWAIT P0, [R12+URZ+0x90], R9 ;  /* 0x000090090c0075a7 */ /* 0x008ee400080011ff */
[----:B---3--:R-:W-:Y:S05]  /*4a90*/  @!P0 BRA `(.L_x_89) ;  /* 0x00000044000c8947 */ /* 0x008fea0003800000 */
.L_x_168:
[----:B---3--:R-:W3:Y:S01]  /*4aa0*/  LDS.128 R8, [R10+0x120] ;  /* 0x000120000a087984 */ /* 0x008ee20000000c00 */
[----:B------:R-:W-:Y:S01]  /*4ab0*/  UISETP.GE.AND UP0, UPT, UR42, 0x1, UPT ;  /* 0x000000012a00788c */ /* 0x000fe2000bf06270 */
[----:B------:R-:W-:Y:S01]  /*4ac0*/  @!PT LDS RZ, [RZ] ;  /* 0x00000000fffff984 */ /* 0x000fe20000000800 */
[----:B------:R-:W-:Y:S01]  /*4ad0*/  @!PT LDS RZ, [RZ] ;  /* 0x00000000fffff984 */ /* 0x000fe20000000800 */
[----:B------:R-:W-:Y:S01]  /*4ae0*/  @!PT LDS RZ, [RZ] ;  /* 0x00000000fffff984 */ /* 0x000fe20000000800 */
[----:B------:R-:W-:Y:S01]  /*4af0*/  @!PT LDS RZ, [RZ] ;  /* 0x00000000fffff984 */ /* 0x000fe20000000800 */
[----:B------:R1:W-:Y:S06]  /*4b00*/  MEMBAR.ALL.CTA ;  /* 0x0000000000007992 */ /* 0x0003ec0000008000 */
[----:B-1----:R-:W1:Y:S01]  /*4b10*/  FENCE.VIEW.ASYNC.S ;  /* 0x00000000000073c6 */ /* 0x002e620000000000 */
[----:B---3--:R-:W-:Y:S11]  /*4b20*/  LOP3.LUT P0, RZ, R10, 0x1, RZ, 0xc0, !PT ;  /* 0x000000010aff7812 */ /* 0x008ff6000780c0ff */
[----:B------:R-:W-:Y:S02]  /*4b30*/  @!UPT UIADD3 URZ, UPT, UPT, URZ, URZ, URZ ;  /* 0x000000fffffff290 */ /* 0x000fe4000fffe0ff */
[----:B-1----:R-:W-:Y:S01]  /*4b40*/  VOTEU.ANY UP1, P0 ;  /* 0x0000000000ff7886 */ /* 0x002fe20000020100 */
[----:B------:R-:W-:Y:S11]  /*4b50*/  PLOP3.LUT P0, PT, PT, PT, UP1, 0x80, 0x8 ;  /* 0x000000000008781c */ /* 0x000ff60003f0f018 */
[----:B------:R-:W-:Y:S02]  /*4b60*/  @!UPT UIADD3 URZ, UPT, UPT, URZ, URZ, URZ ;  /* 0x000000fffffff290 */ /* 0x000fe4000fffe0ff */
[----:B------:R-:W-:Y:S02]  /*4b70*/  @P0 SHF.R.U32.HI R0, RZ, 0x10, R9 ;  /* 0x00000010ff000819 */ /* 0x000fe40000011609 */
[----:B------:R-:W-:Y:S02]  /*4b80*/  @P0 MOV R6, R8 ;  /* 0x0000000800060202 */ /* 0x000fe40000000f00 */
[----:B------:R-:W-:Y:S01]  /*4b90*/  @P0 R2UR UR4, R0 ;  /* 0x00000000000402ca */ /* 0x000fe200000e0000 */
[----:B------:R-:W-:Y:S01]  /*4ba0*/  VIADD R0, R12, 0xa0 ;  /* 0x000000a00c007836 */ /* 0x000fe20000000000 */
[----:B------:R-:W-:Y:S02]  /*4bb0*/  @P0 LOP3.LUT R8, R9, 0xffff, RZ, 0xc0, !PT ;  /* 0x0000ffff09080812 */ /* 0x000fe400078ec0ff */
[----:B------:R-:W-:Y:S02]  /*4bc0*/  @P0 R2UR UR6, R6 ;  /* 0x00000000060602ca */ /* 0x000fe400000e0000 */
[----:B------:R-:W-:Y:S02]  /*4bd0*/  PRMT R0, RZ, 0x654, R0 ;  /* 0x00000654ff007816 */ /* 0x000fe40000000000 */
[----:B------:R-:W-:Y:S02]  /*4be0*/  @P0 R2UR UR5, R8 ;  /* 0x00000000080502ca */ /* 0x000fe400000e0000 */
[----:B------:R1:W-:Y:S03]  /*4bf0*/  SYNCS.ARRIVE.TRANS64.RED.A1T0 RZ, [R0+URZ], RZ ;  /* 0x000000ff00ff79a7 */ /* 0x0003e600081004ff */
[----:B------:R-:W-:Y:S04]  /*4c00*/  @UP1 UMOV UR27, UR4 ;  /* 0x00000004001b1c82 */ /* 0x000fe80008000000 */
[----:B------:R-:W-:Y:S04]  /*4c10*/  @UP1 UMOV UR14, UR6 ;  /* 0x00000006000e1c82 */ /* 0x000fe80008000000 */
[----:B------:R-:W-:Y:S01]  /*4c20*/  @UP1 UMOV UR13, UR5 ;  /* 0x00000005000d1c82 */ /* 0x000fe20008000000 */
[----:B------:R-:W-:Y:S05]  /*4c30*/  BRA.U !UP0, `(.L_x_90) ;  /* 0x0000000108a47547 */ /* 0x000fea000b800000 */
[----:B------:R-:W-:Y:S02]  /*4c40*/  UIMAD.WIDE.U32 UR8, UR13, UR31, URZ ;  /* 0x0000001f0d0872a5 */ /* 0x000fe4000f8e00ff */
[----:B------:R-:W-:Y:S02]  /*4c50*/  UIMAD.WIDE.U32 UR10, UR14, UR28, URZ ;  /* 0x0000001c0e0a72a5 */ /* 0x000fe4000f8e00ff */
[----:B------:R-:W-:Y:S02]  /*4c60*/  USEL UR4, UR32, UR34, !UP5 ;  /* 0x0000002220047287 */ /* 0x000fe4000e800000 */
[----:B------:R-:W-:Y:S02]  /*4c70*/  USEL UR7, UR33, UR35, !UP6 ;  /* 0x0000002321077287 */ /* 0x000fe4000f000000 */
[----:B------:R-:W-:Y:S02]  /*4c80*/  UIMAD.WIDE.U32 UR18, UR4, UR16, URZ ;  /* 0x00000010041272a5 */ /* 0x000fe4000f8e00ff */
[----:B------:R-:W-:Y:S01]  /*4c90*/  UIMAD.WIDE.U32 UR20, UR7, UR16, URZ ;  /* 0x00000010071472a5 */ /* 0x000fe2000f8e00ff */
[----:B------:R-:W-:Y:S02]  /*4ca0*/  UMOV UR5, UR9 ;  /* 0x0000000900057c82 */ /* 0x000fe40008000000 */
[----:B------:R-:W-:Y:S03]  /*4cb0*/  USHF.R.U32.HI UR6, URZ, UR38, UR5 ;  /* 0x00000026ff067299 */ /* 0x000fe60008011605 */
[----:B------:R-:W-:Y:S01]  /*4cc0*/  UMOV UR5, UR11 ;  /* 0x0000000b00057c82 */ /* 0x000fe20008000000 */
[----:B------:R-:W-:Y:S02]  /*4cd0*/  USEL UR6, UR13, UR6, !UP5 ;  /* 0x000000060d067287 */ /* 0x000fe4000e800000 */
[----:B------:R-:W-:Y:S02]  /*4ce0*/  USHF.R.U32.HI UR8, URZ, UR29, UR5 ;  /* 0x0000001dff087299 */ /* 0x000fe40008011605 */
[----:B------:R-:W-:Y:S01]  /*4cf0*/  UIMAD.WIDE.U32 UR10, UR6, UR16, URZ ;  /* 0x00000010060a72a5 */ /* 0x000fe2000f8e00ff */
[----:B------:R-:W-:Y:S02]  /*4d00*/  UMOV UR5, UR19 ;  /* 0x0000001300057c82 */ /* 0x000fe40008000000 */
[----:B------:R-:W-:Y:S03]  /*4d10*/  @UP4 USHF.R.U32.HI UR4, URZ, UR17, UR5 ;  /* 0x00000011ff044299 */ /* 0x000fe60008011605 */
[----:B------:R-:W-:Y:S01]  /*4d20*/  UMOV UR5, UR21 ;  /* 0x0000001500057c82 */ /* 0x000fe20008000000 */
[----:B------:R-:W-:Y:S02]  /*4d30*/  UIMAD UR4, UR42, UR4, URZ ;  /* 0x000000042a0472a4 */ /* 0x000fe4000f8e02ff */
[----:B------:R-:W-:Y:S02]  /*4d40*/  @UP4 USHF.R.U32.HI UR7, URZ, UR17, UR5 ;  /* 0x00000011ff074299 */ /* 0x000fe40008011605 */
[----:B------:R-:W-:Y:S02]  /*4d50*/  USEL UR5, UR14, UR8, !UP6 ;  /* 0x000000080e057287 */ /* 0x000fe4000f000000 */
[----:B------:R-:W-:Y:S02]  /*4d60*/  UIMAD UR8, UR42, UR7, URZ ;  /* 0x000000072a0872a4 */ /* 0x000fe4000f8e02ff */
[----:B------:R-:W-:Y:S03]  /*4d70*/  UISETP.GE.AND UP0, UPT, UR6, UR4, UPT ;  /* 0x000000040600728c */ /* 0x000fe6000bf06270 */
[----:B------:R-:W-:Y:S01]  /*4d80*/  UMOV UR4, UR11 ;  /* 0x0000000b00047c82 */ /* 0x000fe20008000000 */
[----:B------:R-:W-:Y:S02]  /*4d90*/  UISETP.GE.OR UP0, UPT, UR5, UR8, UP0 ;  /* 0x000000080500728c */ /* 0x000fe40008706670 */
[----:B------:R-:W-:Y:S02]  /*4da0*/  USHF.R.U32.HI UR4, URZ, UR17, UR4 ;  /* 0x00000011ff047299 */ /* 0x000fe40008011604 */
[----:B------:R-:W-:Y:S02]  /*4db0*/  UIMAD.WIDE.U32 UR8, UR5, UR16, URZ ;  /* 0x00000010050872a5 */ /* 0x000fe4000f8e00ff */
[----:B------:R-:W-:Y:S04]  /*4dc0*/  USEL UR10, UR6, UR4, !UP4 ;  /* 0x00000004060a7287 */ /* 0x000fe8000e000000 */
[----:B------:R-:W-:Y:S01]  /*4dd0*/  UIADD3 UR11, UPT, UPT, -UR10, URZ, URZ ;  /* 0x000000ff0a0b7290 */ /* 0x000fe2000fffe1ff */
[----:B------:R-:W-:Y:S02]  /*4de0*/  @!UP0 UMOV UR4, UR9 ;  /* 0x0000000900048c82 */ /* 0x000fe40008000000 */
[----:B------:R-:W-:Y:S02]  /*4df0*/  @!UP0 USHF.R.U32.HI UR4, URZ, UR17, UR4 ;  /* 0x00000011ff048299 */ /* 0x000fe40008011604 */
[----:B------:R-:W-:Y:S02]  /*4e00*/  UIMAD UR8, UR42, UR11, UR6 ;  /* 0x0000000b2a0872a4 */ /* 0x000fe4000f8e0206 */
[----:B------:R-:W-:Y:S04]  /*4e10*/  @!UP0 USEL UR4, UR5, UR4, !UP4 ;  /* 0x0000000405048287 */ /* 0x000fe8000e000000 */
[----:B------:R-:W-:Y:S02]  /*4e20*/  @!UP0 UIMAD UR8, UR7, UR8, UR4 ;  /* 0x00000008070882a4 */ /* 0x000fe4000f8e0204 */
[----:B------:R-:W-:Y:S02]  /*4e30*/  @!UP0 UIADD3 UR9, UPT, UPT, UR10, -UR4, URZ ;  /* 0x800000040a098290 */ /* 0x000fe4000fffe0ff */
[----:B------:R-:W-:Y:S02]  /*4e40*/  UIADD3 UR4, UPT, UPT, -UR5, URZ, URZ ;  /* 0x000000ff05047290 */ /* 0x000fe4000fffe1ff */
[----:B------:R-:W-:Y:S02]  /*4e50*/  UIADD3 UR7, UPT, UPT, -UR6, URZ, URZ ;  /* 0x000000ff06077290 */ /* 0x000fe4000fffe1ff */
[----:B------:R-:W-:Y:S02]  /*4e60*/  @!UP0 UIMAD UR6, UR9, UR42, UR5 ;  /* 0x0000002a090682a4 */ /* 0x000fe4000f8e0205 */
[----:B------:R-:W-:Y:S02]  /*4e70*/  UIMAD UR14, UR15, UR4, UR14 ;  /* 0x000000040f0e72a4 */ /* 0x000fe4000f8e020e */
[----:B------:R-:W-:Y:S01]  /*4e80*/  UIMAD UR13, UR30, UR7, UR13 ;  /* 0x000000071e0d72a4 */ /* 0x000fe2000f8e020d */
[----:B------:R-:W-:Y:S02]  /*4e90*/  @!UP0 UMOV UR5, UR8 ;  /* 0x0000000800058c82 */ /* 0x000fe40008000000 */
[----:B------:R-:W-:Y:S02]  /*4ea0*/  UIMAD UR14, UR5, UR15, UR14 ;  /* 0x0000000f050e72a4 */ /* 0x000fe4000f8e020e */
[----:B------:R-:W-:Y:S11]  /*4eb0*/  UIMAD UR13, UR6, UR30, UR13 ;  /* 0x0000001e060d72a4 */ /* 0x000ff6000f8e020d */
[----:B------:R-:W-:Y:S01]  /*4ec0*/  @!UPT UIADD3 URZ, UPT, UPT, URZ, URZ, URZ ;  /* 0x000000fffffff290 */ /* 0x000fe2000fffe0ff */
.L_x_90:
[----:B------:R-:W3:Y:S01]  /*4ed0*/  @!UP2 LDCU.128 UR20, c[0x0][0xb10] ;  /* 0x00016200ff14a7ac */ /* 0x000ee20008000c00 */
[C---:B--2---:R-:W-:Y:S02]  /*4ee0*/  ISETP.NE.U32.AND P1, PT, R4.reuse, RZ, PT ;  /* 0x000000ff0400720c */ /* 0x044fe40003f25070 */
[----:B------:R-:W-:Y:S02]  /*4ef0*/  ISETP.NE.U32.AND P0, PT, R4, RZ, PT ;  /* 0x000000ff0400720c */ /* 0x000fe40003f05070 */
[C---:B------:R-:W-:Y:S02]  /*4f00*/  ISETP.NE.AND.EX P1, PT, R5.reuse, RZ, PT, P1 ;  /* 0x000000ff0500720c */ /* 0x040fe40003f25310 */
[----:B------:R-:W-:Y:S01]  /*4f10*/  ISETP.NE.AND.EX P0, PT, R5, RZ, PT, P0 ;  /* 0x000000ff0500720c */ /* 0x000fe20003f05300 */
[----:B------:R-:W2:Y:S01]  /*4f20*/  @!UP2 LDCU UR5, c[0x0][0xb0c] ;  /* 0x00016180ff05a7ac */ /* 0x000ea20008000800 */
[----:B------:R-:W-:Y:S02]  /*4f30*/  USHF.L.U32 UR11, UR25, 0x7, URZ ;  /* 0x00000007190b7899 */ /* 0x000fe400080006ff */
[----:B------:R-:W-:Y:S02]  /*4f40*/  USHF.L.U32 UR10, UR26, 0x6, URZ ;  /* 0x000000061a0a7899 */ /* 0x000fe400080006ff */
[----:B---3--:R-:W-:Y:S07]  /*4f50*/  UIMAD.WIDE.U32 UR6, UR14, UR20, URZ ;  /* 0x000000140e0672a5 */ /* 0x008fee000f8e00ff */
[----:B------:R-:W-:Y:S01]  /*4f60*/  @!UP2 UMOV UR4, UR7 ;  /* 0x000000070004ac82 */ /* 0x000fe20008000000 */
[----:B--2---:R-:W-:Y:S02]  /*4f70*/  @!UP2 UISETP.NE.AND UP0, UPT, UR5, 0x1, UPT ;  /* 0x000000010500a88c */ /* 0x004fe4000bf05270 */
[----:B------:R-:W-:Y:S02]  /*4f80*/  @!UP2 USHF.R.U32.HI UR4, URZ, UR21, UR4 ;  /* 0x00000015ff04a299 */ /* 0x000fe40008011604 */
[----:B------:R-:W-:Y:S02]  /*4f90*/  UIMAD.WIDE.U32 UR6, UR13, UR23, URZ ;  /* 0x000000170d0672a5 */ /* 0x000fe4000f8e00ff */
[----:B------:R-:W-:Y:S02]  /*4fa0*/  @!UP2 USEL UR8, UR14, UR4, !UP0 ;  /* 0x000000040e08a287 */ /* 0x000fe4000c000000 */
[----:B------:R-:W-:Y:S03]  /*4fb0*/  @!UP2 UISETP.NE.AND UP0, UPT, UR22, 0x1, UPT ;  /* 0x000000011600a88c */ /* 0x000fe6000bf05270 */
[----:B------:R-:W-:Y:S02]  /*4fc0*/  @!UP2 UMOV UR6, UR7 ;  /* 0x000000070006ac82 */ /* 0x000fe40008000000 */
[----:B------:R-:W2:Y:S02]  /*4fd0*/  @!UP2 LDCU UR4, c[0x0][0xb20] ;  /* 0x00016400ff04a7ac */ /* 0x000ea40008000800 */
[----:B--2---:R-:W-:Y:S04]  /*4fe0*/  @!UP2 USHF.R.U32.HI UR6, URZ, UR4, UR6 ;  /* 0x00000004ff06a299 */ /* 0x004fe80008011606 */
[----:B------:R-:W-:Y:S04]  /*4ff0*/  @!UP2 USEL UR6, UR13, UR6, !UP0 ;  /* 0x000000060d06a287 */ /* 0x000fe8000c000000 */
[----:B------:R-:W-:Y:S02]  /*5000*/  @!UP2 UIADD3 UR4, UPT, UPT, -UR8, UR6, URZ ;  /* 0x000000060804a290 */ /* 0x000fe4000fffe1ff */
[----:B------:R-:W-:Y:S02]  /*5010*/  @!UP2 UIADD3 UR6, UPT, UPT, UR8, -UR6, URZ ;  /* 0x800000060806a290 */ /* 0x000fe4000fffe0ff */
[----:B------:R-:W-:Y:S02]  /*5020*/  @!UP2 UIMAD UR14, UR4, UR5, UR14 ;  /* 0x00000005040ea2a4 */ /* 0x000fe4000f8e020e */
[----:B------:R-:W-:Y:S01]  /*5030*/  @!UP2 UIMAD UR13, UR6, UR22, UR13 ;  /* 0x00000016060da2a4 */ /* 0x000fe2000f8e020d */
[----:B------:R-:W-:Y:S11]  /*5040*/  BRA.U UP3, `(.L_x_91) ;  /* 0x0000000103107547 */ /* 0x000ff6000b800000 */
[----:B-1----:R-:W-:Y:S04]  /*5050*/  MOV R0, UR37 ;  /* 0x0000002500007c02 */ /* 0x002fe80008000f00 */
[----:B------:R-:W-:Y:S04]  /*5060*/  SHF.L.U32 R9, R0, 0x1f, RZ ;  /* 0x0000001f00097819 */ /* 0x000fe800000006ff */
[----:B------:R-:W1:Y:S02]  /*5070*/  SYNCS.PHASECHK.TRANS64.TRYWAIT P2, [UR24+0x88], R9 ;  /* 0x00008809ff0075a7 */ /* 0x000e640008041118 */
[----:B-1----:R-:W-:Y:S05]  /*5080*/  @!P2 BRA `(.L_x_92) ;  /* 0x0000003c00a4a947 */ /* 0x002fea0003800000 */
.L_x_91:
[----:B------:R-:W-:Y:S05]  /*5090*/  @!P1 BRA `(.L_x_93) ;  /* 0x0000000000309947 */ /* 0x000fea0003800000 */
[----:B----4-:R-:W-:Y:S01]  /*50a0*/  ISETP.NE.U32.AND P1, PT, R2, RZ, PT ;  /* 0x000000ff0200720c */ /* 0x010fe20003f25070 */
[----:B------:R-:W2:Y:S01]  /*50b0*/  LDCU.64 UR4, c[0x0][0x358] ;  /* 0x00006b00ff0477ac */ /* 0x000ea20008000a00 */
[----:B------:R-:W-:Y:S02]  /*50c0*/  IMAD.MOV.U32 R84, RZ, RZ, 0x1 ;  /* 0x00000001ff547424 */ /* 0x000fe400078e00ff */
[----:B------:R-:W-:Y:S11]  /*50d0*/  ISETP.NE.AND.EX P1, PT, R3, RZ, PT, P1 ;  /* 0x000000ff0300720c */ /* 0x000ff60003f25310 */
[----:B------:R-:W-:Y:S02]  /*50e0*/  @!UPT UIADD3 URZ, UPT, UPT, URZ, URZ, URZ ;  /* 0x000000fffffff290 */ /* 0x000fe4000fffe0ff */
[----:B-1----:R-:W1:Y:S01]  /*50f0*/  @P1 LDC.64 R8, c[0x0][0x888] ;  /* 0x00022200ff081b82 */ /* 0x002e620000000a00 */
[----:B------:R-:W-:Y:S04]  /*5100*/  @P1 IMAD R0, R4, UR36, RZ ;  /* 0x0000002404001c24 */ /* 0x000fe8000f8e02ff */
[----:B-1----:R-:W-:Y:S04]  /*5110*/  @P1 IMAD.WIDE R8, R0, 0x4, R8 ;  /* 0x0000000400081825 */ /* 0x002fe800078e0208 */
[----:B------:R-:W-:Y:S01]  /*5120*/  HFMA2 R0, -RZ, RZ, 0, 5.9604644775390625e-08 ;  /* 0x00000001ff007431 */ /* 0x000fe200000001ff */
[----:B--2--5:R2:W5:Y:S04]  /*5130*/  @P1 LDG.E R41, desc[UR4][R8.64] ;  /* 0x0000000408291981 */ /* 0x024568000c1e1900 */
[----:B------:R-:W-:Y:S01]  /*5140*/  @!P1 PRMT R84, R0, 0x7610, R84 ;  /* 0x0000761000549816 */ /* 0x000fe20000000054 */
[----:B--2---:R-:W3:Y:S06]  /*5150*/  @!P1 LDC R41, c[0x0][0x880] ;  /* 0x00022000ff299b82 */ /* 0x004eec0000000800 */
.L_x_93:
[----:B---3-5:R-:W-:Y:S01]  /*5160*/  @!P0 FSETP.EQ.AND P1, PT, R41, RZ, PT ;  /* 0x000000ff2900820b */ /* 0x028fe20003f22000 */
[----:B------:R-:W-:Y:S01]  /*5170*/  @!UPT UIADD3 URZ, UPT, UPT, URZ, URZ, URZ ;  /* 0x000000fffffff290 */ /* 0x000fe2000fffe0ff */
[----:B------:R-:W-:Y:S11]  /*5180*/  @!P0 BRA `(.L_x_94) ;  /* 0x0000000000188947 */ /* 0x000ff60003800000 */
[----:B------:R-:W-:Y:S02]  /*5190*/  LOP3.LUT P0, RZ, R84, 0xff, RZ, 0xc0, !PT ;  /* 0x000000ff54ff7812 */ /* 0x000fe4000780c0ff */
[----:B----4-:R-:W-:Y:S04]  /*51a0*/  ISETP.NE.U32.AND P1, PT, R2, RZ, PT ;  /* 0x000000ff0200720c */ /* 0x010fe80003f25070 */
[----:B------:R-:W-:Y:S04]  /*51b0*/  ISETP.NE.AND.EX P1, PT, R3, RZ, PT, P1 ;  /* 0x000000ff0300720c */ /* 0x000fe80003f25310 */
[----:B------:R-:W-:Y:S03]  /*51c0*/  PLOP3.LUT P1, PT, P1, PT, PT, 0x8, 0x80 ;  /* 0x000000000080781c */ /* 0x000fe60000f2e170 */
[----:B------:R-:W-:Y:S11]  /*51d0*/  @P0 FSETP.EQ.AND P1, PT, R41, RZ, PT ;  /* 0x000000ff2900020b */ /* 0x000ff60003f22000 */
[----:B------:R-:W-:Y:S02]  /*51e0*/  @!UPT UIADD3 URZ, UPT, UPT, URZ, URZ, URZ ;  /* 0x000000fffffff290 */ /* 0x000fe4000fffe0ff */
.L_x_94:
[----:B------:R-:W-:Y:S01]  /*51f0*/  ULEA UR4, UR12, UR24, 0x3 ;  /* 0x000000180c047291 */ /* 0x000fe2000f8e18ff */
[----:B-1----:R-:W-:Y:S02]  /*5200*/  SHF.L.U32 R9, R15, 0x1f, RZ ;  /* 0x0000001f0f097819 */ /* 0x002fe400000006ff */
[----:B------:R-:W-:Y:S04]  /*5210*/  ELECT P0, URZ, PT ;  /* 0x0000000000ff782f */ /* 0x000fe80003800000 */
[----:B------:R-:W-:Y:S02]  /*5220*/  PLOP3.LUT P1, PT, P1, P0, PT, 0xf2, 0x2f ;  /* 0x00000000002f781c */ /* 0x000fe40000f21e72 */
[----:B------:R-:W1:Y:S11]  /*5230*/  SYNCS.PHASECHK.TRANS64.TRYWAIT P2, [UR4+0x68], R9 ;  /* 0x00006809ff0075a7 */ /* 0x000e760008041104 */
[----:B------:R-:W-:Y:S05]  /*5240*/  @!P1 IADD3 R8, P0, PT, R16, 0x580, RZ ;  /* 0x0000058010089810 */ /* 0x000fea0007f1e0ff */
[----:B------:R-:W-:Y:S01]  /*5250*/  @!P1 IMAD.X R6, RZ, RZ, R17, P0 ;  /* 0x000000ffff069224 */ /* 0x000fe200000e0611 */
[----:B-1----:R-:W-:Y:S07]  /*5260*/  @!P2 BRA `(.L_x_95) ;  /* 0x0000003c0044a947 */ /* 0x002fee0003800000 */
.L_x_171:
[----:B------:R-:W-:Y:S01]  /*5270*/  @!P1 R2UR UR7, R6 ;  /* 0x00000000060792ca */ /* 0x000fe200000e0000 */
[----:B------:R-:W-:Y:S01]  /*5280*/  UIADD3 UR5, UPT, UPT, UR12, 0x1, URZ ;  /* 0x000000010c057890 */ /* 0x000fe2000fffe0ff */
[----:B------:R-:W-:Y:S01]  /*5290*/  @!P1 R2UR UR6, R8 ;  /* 0x00000000080692ca */ /* 0x000fe200000e0000 */
[----:B------:R-:W-:Y:S01]  /*52a0*/  UIADD3 UR9, UPT, UPT, UR4, 0x50, URZ ;  /* 0x0000005004097890 */ /* 0x000fe2000fffe0ff */
[----:B------:R-:W-:Y:S01]  /*52b0*/  @!P1 IMAD.MOV.U32 R6, RZ, RZ, 0x2000 ;  /* 0x00002000ff069424 */ /* 0x000fe200078e00ff */
[----:B------:R-:W-:Y:S01]  /*52c0*/  UISETP.NE.AND UP0, UPT, UR5, 0x3, UPT ;  /* 0x000000030500788c */ /* 0x000fe2000bf05270 */
[----:B------:R-:W-:Y:S01]  /*52d0*/  VIADD R14, R14, 0x1 ;  /* 0x000000010e0e7836 */ /* 0x000fe20000000000 */
[----:B------:R-:W-:Y:S01]  /*52e0*/  UMOV UR22, 0x0 ;  /* 0x0000000000167882 */ /* 0x000fe20000000000 */
[----:B------:R-:W-:Y:S01]  /*52f0*/  UMOV UR23, 0x10000000 ;  /* 0x1000000000177882 */ /* 0x000fe20000000000 */
[----:B------:R-:W-:Y:S04]  /*5300*/  UPRMT UR20, UR55, 0x654, UR9 ;  /* 0x0000065437147896 */ /* 0x000fe80008000009 */
[----:B-1----:R-:W-:Y:S01]  /*5310*/  IMAD.U32 R9, RZ, RZ, UR7 ;  /* 0x00000007ff097e24 */ /* 0x002fe2000f8e00ff */
[----:B------:R-:W-:Y:S01]  /*5320*/  USEL UR7, URZ, 0x1, UP0 ;  /* 0x00000001ff077887 */ /* 0x000fe20008000000 */
[----:B------:R-:W-:Y:S01]  /*5330*/  IMAD.U32 R8, RZ, RZ, UR6 ;  /* 0x00000006ff087e24 */ /* 0x000fe2000f8e00ff */
[----:B------:R-:W-:Y:S02]  /*5340*/  USEL UR6, UR5, URZ, UP0 ;  /* 0x000000ff05067287 */ /* 0x000fe40008000000 */
[----:B------:R-:W-:Y:S01]  /*5350*/  VOTEU.ALL UP0, P1 ;  /* 0x0000000000ff7886 */ /* 0x000fe20000800000 */
[----:B------:R-:W-:Y:S02]  /*5360*/  @!P1 R2UR UR19, R9 ;  /* 0x00000000091392ca */ /* 0x000fe400000e0000 */
[----:B------:R-:W-:Y:S02]  /*5370*/  @!P1 R2UR UR18, R8 ;  /* 0x00000000081292ca */ /* 0x000fe400000e0000 */
[----:B------:R-:W-:Y:S01]  /*5380*/  @!UP0 ULEA UR5, UR12, UR24, 0xd ;  /* 0x000000180c058291 */ /* 0x000fe2000f8e68ff */
[----:B------:R-:W-:Y:S02]  /*5390*/  LOP3.LUT R15, R15, UR7, RZ, 0x3c, !PT ;  /* 0x000000070f0f7c12 */ /* 0x000fe4000f8e3cff */
[----:B------:R-:W-:Y:S01]  /*53a0*/  UMOV UR12, UR36 ;  /* 0x00000024000c7c82 */ /* 0x000fe20008000000 */
[----:B------:R-:W-:Y:S01]  /*53b0*/  @!UP0 UIADD3 UR8, UPT, UPT, UR5, 0x200, URZ ;  /* 0x0000020005088890 */ /* 0x000fe2000fffe0ff */
[----:B------:R-:W-:Y:S01]  /*53c0*/  SHF.L.U32 R0, R15, 0x1f, RZ ;  /* 0x0000001f0f007819 */ /* 0x000fe200000006ff */
[----:B------:R-:W-:Y:S01]  /*53d0*/  VOTEU.ALL UP0, P1 ;  /* 0x0000000000ff7886 */ /* 0x000fe20000800000 */
[----:B------:R-:W-:Y:S06]  /*53e0*/  ULEA UR5, UR6, UR24, 0x3 ;  /* 0x0000001806057291 */ /* 0x000fec000f8e18ff */
[----:B------:R1:W-:Y:S01]  /*53f0*/  @!UP0 UTMALDG.3D [UR8], [UR18], desc[UR22] ;  /* 0x00001608120085b4 */ /* 0x0003e20008011000 */
[----:B------:R1:W-:Y:S01]  /*5400*/  @!P1 SYNCS.ARRIVE.TRANS64.RED.A0TR RZ, [UR4+0x50], R6 ;  /* 0x00005006ffff99a7 */ /* 0x0003e20008300404 */
[----:B------:R-:W-:Y:S01]  /*5410*/  SYNCS.ARRIVE.TRANS64.RED.A1T0 RZ, [UR20], RZ ;  /* 0x000000ffffff79a7 */ /* 0x000fe20008100414 */
[----:B------:R-:W2:Y:S02]  /*5420*/  SYNCS.PHASECHK.TRANS64.TRYWAIT P0, [UR5+0x68], R0 ;  /* 0x00006800ff0075a7 */ /* 0x000ea40008001105 */
[----:B-12---:R-:W-:Y:S05]  /*5430*/  @!P0 BRA `(.L_x_96) ;  /* 0x0000003800e88947 */ /* 0x006fea0003800000 */
.L_x_173:
[----:B------:R-:W-:Y:S01]  /*5440*/  UIADD3 UR9, UPT, UPT, UR5, 0x50, URZ ;  /* 0x0000005005097890 */ /* 0x000fe2000fffe0ff */
[----:B------:R-:W-:Y:S01]  /*5450*/  @!P1 IADD3 R6, P0, PT, R16, 0x580, RZ ;  /* 0x0000058010069810 */ /* 0x000fe20007f1e0ff */
[----:B------:R-:W-:Y:S01]  /*5460*/  UPLOP3.LUT UP3, UPT, UPT, UPT, UPT, 0x80, 0x8 ;  /* 0x000000000008789c */ /* 0x000fe20003f6f070 */
[----:B------:R-:W-:Y:S01]  /*5470*/  R2UR UR23, R86 ;  /* 0x00000000561772ca */ /* 0x000fe200000e0000 */
[----:B------:R-:W-:Y:S01]  /*5480*/  UMOV UR20, 0x0 ;  /* 0x0000000000147882 */ /* 0x000fe20000000000 */
[----:B------:R-:W-:Y:S01]  /*5490*/  @!P1 R2UR UR7, R6 ;  /* 0x00000000060792ca */ /* 0x000fe200000e0000 */
[----:B-1----:R-:W-:Y:S01]  /*54a0*/  @!P1 IMAD.X R0, RZ, RZ, R17, P0 ;  /* 0x000000ffff009224 */ /* 0x002fe200000e0611 */
[----:B------:R-:W-:Y:S01]  /*54b0*/  UMOV UR21, 0x10000000 ;  /* 0x1000000000157882 */ /* 0x000fe20000000000 */
[----:B------:R-:W-:Y:S01]  /*54c0*/  UMOV UR12, UR36 ;  /* 0x00000024000c7c82 */ /* 0x000fe20008000000 */
[----:B------:R-:W-:Y:S01]  /*54d0*/  VOTEU.ALL UP0, P1 ;  /* 0x0000000000ff7886 */ /* 0x000fe20000800000 */
[----:B------:R-:W-:Y:S01]  /*54e0*/  R2UR UR22, R87 ;  /* 0x00000000571672ca */ /* 0x000fe200000e0000 */
[----:B------:R-:W-:Y:S01]  /*54f0*/  UMOV UR36, UR27 ;  /* 0x0000001b00247c82 */ /* 0x000fe20008000000 */
[----:B------:R-:W-:Y:S02]  /*5500*/  @!P1 R2UR UR4, R0 ;  /* 0x00000000000492ca */ /* 0x000fe400000e0000 */
[----:B------:R-:W-:Y:S01]  /*5510*/  @!UP0 UIADD3 UR10, UPT, UPT, UR10, 0x20, URZ ;  /* 0x000000200a0a8890 */ /* 0x000fe2000fffe0ff */
[C---:B------:R-:W-:Y:S01]  /*5520*/  ISETP.NE.AND P0, PT, R14.reuse, 0x2, PT ;  /* 0x000000020e00780c */ /* 0x040fe20003f05270 */
[----:B------:R-:W-:Y:S02]  /*5530*/  UIADD3 UR26, UPT, UPT, UR13, UR23, URZ ;  /* 0x000000170d1a7290 */ /* 0x000fe4000fffe0ff */
[----:B------:R-:W-:Y:S01]  /*5540*/  IMAD.U32 R8, RZ, RZ, UR7 ;  /* 0x00000007ff087e24 */ /* 0x000fe2000f8e00ff */
[----:B------:R-:W-:Y:S02]  /*5550*/  SEL R0, RZ, 0x1, P0 ;  /* 0x00000001ff007807 */ /* 0x000fe40000000000 */
[----:B------:R-:W-:Y:S02]  /*5560*/  SEL R14, R14, RZ, P0 ;  /* 0x000000ff0e0e7207 */ /* 0x000fe40000000000 */
[----:B------:R-:W-:Y:S01]  /*5570*/  @!P1 R2UR UR18, R8 ;  /* 0x00000000081292ca */ /* 0x000fe200000e0000 */
[----:B------:R-:W-:Y:S01]  /*5580*/  UIADD3 UR25, UPT, UPT, UR14, UR22, URZ ;  /* 0x000000160e197290 */ /* 0x000fe2000fffe0ff */
[----:B------:R-:W-:Y:S01]  /*5590*/  IMAD.U32 R9, RZ, RZ, UR4 ;  /* 0x00000004ff097e24 */ /* 0x000fe2000f8e00ff */
[----:B------:R-:W-:Y:S01]  /*55a0*/  @!UP0 ULEA UR4, UR6, UR24, 0xd ;  /* 0x0000001806048291 */ /* 0x000fe2000f8e68ff */
[----:B------:R-:W-:Y:S03]  /*55b0*/  LOP3.LUT R13, R13, R0, RZ, 0x3c, !PT ;  /* 0x000000000d0d7212 */ /* 0x000fe600078e3cff */
[----:B------:R-:W-:Y:S01]  /*55c0*/  @!P1 R2UR UR19, R9 ;  /* 0x00000000091392ca */ /* 0x000fe200000e0000 */
[----:B------:R-:W-:Y:S01]  /*55d0*/  @!UP0 UIADD3 UR8, UPT, UPT, UR4, 0x200, URZ ;  /* 0x0000020004088890 */ /* 0x000fe2000fffe0ff */
[----:B------:R-:W-:Y:S01]  /*55e0*/  VOTEU.ALL UP0, P1 ;  /* 0x0000000000ff7886 */ /* 0x000fe20000800000 */
[----:B------:R-:W-:Y:S10]  /*55f0*/  UPRMT UR4, UR55, 0x654, UR9 ;  /* 0x0000065437047896 */ /* 0x000ff40008000009 */
[----:B------:R1:W-:Y:S01]  /*5600*/  @!UP0 UTMALDG.3D [UR8], [UR18], desc[UR20] ;  /* 0x00001408120085b4 */ /* 0x0003e20008011000 */
[----:B------:R3:W-:Y:S01]  /*5610*/  @!P1 SYNCS.ARRIVE.TRANS64.RED.A0TR RZ, [UR5+0x50], R7 ;  /* 0x00005007ffff99a7 */ /* 0x0007e20008300405 */
[----:B------:R-:W-:Y:S01]  /*5620*/  SYNCS.ARRIVE.TRANS64.RED.A1T0 RZ, [UR4], RZ ;  /* 0x000000ffffff79a7 */ /* 0x000fe20008100404 */
[----:B------:R-:W-:Y:S04]  /*5630*/  UIADD3 UR4, UPT, UPT, UR6, 0x1, URZ ;  /* 0x0000000106047890 */ /* 0x000fe8000fffe0ff */
[----:B------:R-:W-:Y:S04]  /*5640*/  UISETP.NE.AND UP0, UPT, UR4, 0x3, UPT ;  /* 0x000000030400788c */ /* 0x000fe8000bf05270 */
[----:B------:R-:W-:Y:S06]  /*5650*/  USEL UR5, URZ, 0x1, UP0 ;  /* 0x00000001ff057887 */ /* 0x000fec0008000000 */
[----:B------:R-:W-:Y:S01]  /*5660*/  LOP3.LUT R15, R15, UR5, RZ, 0x3c, !PT ;  /* 0x000000050f0f7c12 */ /* 0x000fe2000f8e3cff */
[----:B-1----:R-:W-:Y:S01]  /*5670*/  USEL UR12, UR4, URZ, UP0 ;  /* 0x000000ff040c7287 */ /* 0x002fe20008000000 */
[----:B------:R-:W-:Y:S11]  /*5680*/  BRA.U UP1, `(.L_x_97) ;  /* 0xfffffff101f07547 */ /* 0x000ff6000b83ffff */
[----:B------:R-:W-:Y:S01]  /*5690*/  UIADD3 UR24, UPT, UPT, UR24, 0x68, URZ ;  /* 0x0000006818187890 */ /* 0x000fe2000fffe0ff */
[----:B----4-:R-:W-:-:S03]  /*56a0*/  SHF.L.U32 R3, R15, 0x1f, RZ ;  /* 0x0000001f0f037819 */ /* 0x010fc600000006ff */
[----:B------:R-:W-:-:S09]  /*56b0*/  ULEA UR4, UR12, UR24, 0x3 ;  /* 0x000000180c047291 */ /* 0x000fd2000f8e18ff */
[----:B------:R-:W1:Y:S02]  /*56c0*/  SYNCS.PHASECHK.TRANS64.TRYWAIT P0, [UR4], R3 ;  /* 0x00000003ff0075a7 */ /* 0x000e640008001104 */
[----:B-1----:R-:W-:Y:S05]  /*56d0*/  @!P0 BRA `(.L_x_98) ;  /* 0x0000003800588947 */ /* 0x002fea0003800000 */
.L_x_175:
        /* <DEDUP_REMOVED lines=9> */
.L_x_177:
        /* <DEDUP_REMOVED lines=8> */
.L_x_100:
[----:B-1----:R1:W2:Y:S02]  /*57f0*/  SYNCS.PHASECHK.TRANS64.TRYWAIT P0, [R0+URZ], R3 ;  /* 0x00000003000075a7 */ /* 0x0022a400080011ff */
[----:B--2---:R-:W-:Y:S05]  /*5800*/  @!P0 NANOSLEEP.SYNCS 0x989680 ;  /* 0x009896800000895d */ /* 0x004fea0003900000 */
[----:B------:R-:W2:Y:S02]  /*5810*/  @!P0 SYNCS.PHASECHK.TRANS64 P0, [R0+URZ], R3 ;  /* 0x00000003000085a7 */ /* 0x000ea400080010ff */
[----:B--2---:R-:W-:Y:S05]  /*5820*/  @P0 EXIT ;  /* 0x000000000000094d */ /* 0x004fea0003800000 */
[----:B------:R-:W-:Y:S05]  /*5830*/  BRA `(.L_x_100) ;  /* 0xfffffffc00ec7947 */ /* 0x000fea000383ffff */
.L_x_88:
[----:B------:R-:W-:-:S06]  /*5840*/  UISETP.GE.AND UP0, UPT, UR18, 0x4, UPT ;  /* 0x000000041200788c */ /* 0x000fcc000bf06270 */
[----:B------:R-:W-:-:S13]  /*5850*/  PLOP3.LUT P0, PT, PT, PT, UP0, 0x80, 0x8 ;  /* 0x000000000008781c */ /* 0x000fda0003f0f008 */
[----:B------:R-:W-:Y:S05]  /*5860*/  @!P0 EXIT ;  /* 0x000000000000894d */ /* 0x000fea0003800000 */
[----:B------:R-:W-:Y:S01]  /*5870*/  BAR.SYNC.DEFER_BLOCKING 0x6, 0xa0 ;  /* 0x0182800000007b1d */ /* 0x000fe20000010000 */
[C---:B------:R-:W-:Y:S01]  /*5880*/  IMAD.SHL.U32 R2, R92.reuse, 0x20, RZ ;  /* 0x000000205c027824 */ /* 0x040fe200078e00ff */
[C---:B------:R-:W-:Y:S01]  /*5890*/  LOP3.LUT R93, R92.reuse, 0x2, RZ, 0xc0, !PT ;  /* 0x000000025c5d7812 */ /* 0x040fe200078ec0ff */
[C---:B------:R-:W-:Y:S01]  /*58a0*/  IMAD.SHL.U32 R97, R92.reuse, 0x4, RZ ;  /* 0x000000045c617824 */ /* 0x040fe200078e00ff */
[C---:B------:R-:W-:Y:S01]  /*58b0*/  LOP3.LUT R98, R92.reuse, 0x60, RZ, 0xc0, !PT ;  /* 0x000000605c627812 */ /* 0x040fe200078ec0ff */
[----:B------:R-:W-:Y:S01]  /*58c0*/  IMAD.U32 R37, R92, 0x10000, RZ ;  /* 0x000100005c257824 */ /* 0x000fe200078e00ff */
[----:B------:R-:W-:Y:S01]  /*58d0*/  UMOV UR47, 0x400 ;  /* 0x00000400002f7882 */ /* 0x000fe20000000000 */
[----:B------:R-:W1:Y:S01]  /*58e0*/  LDCU.64 UR4, c[0x0][0x890] ;  /* 0x00011200ff0477ac */ /* 0x000e620008000a00 */
[----:B------:R-:W2:Y:S01]  /*58f0*/  LDC.64 R78, c[0x0][0x8b0] ;  /* 0x00022c00ff4e7b82 */ /* 0x000ea20000000a00 */
[----:B------:R-:W-:Y:S01]  /*5900*/  LOP3.LUT R4, R2, 0xc0, RZ, 0xc0, !PT ;  /* 0x000000c002047812 */ /* 0x000fe200078ec0ff */
[----:B------:R-:W-:Y:S01]  /*5910*/  HFMA2 R36, -RZ, RZ, 0, 0 ;  /* 0x00000000ff247431 */ /* 0x000fe200000001ff */
[----:B------:R-:W-:Y:S01]  /*5920*/  ULEA UR47, UR55, UR47, 0x18 ;  /* 0x0000002f372f7291 */ /* 0x000fe2000f8ec0ff */
[----:B------:R-:W-:-:S02]  /*5930*/  LOP3.LUT R92, R92, 0x4, RZ, 0xc0, !PT ;  /* 0x000000045c5c7812 */ /* 0x000fc400078ec0ff */
[----:B------:R-:W-:Y:S02]  /*5940*/  CS2R R94, SRZ ;  /* 0x00000000005e7805 */ /* 0x000fe4000001ff00 */
[----:B------:R-:W-:Y:S01]  /*5950*/  LOP3.LUT R97, R4, 0x18, R97, 0xf8, !PT ;  /* 0x0000001804617812 */ /* 0x000fe200078ef861 */
[----:B------:R-:W-:Y:S01]  /*5960*/  IMAD.MOV.U32 R91, RZ, RZ, RZ ;  /* 0x000000ffff5b7224 */ /* 0x000fe200078e00ff */
[----:B------:R-:W3:Y:S01]  /*5970*/  LDC.64 R76, c[0x0][0x8a8] ;  /* 0x00022a00ff4c7b82 */ /* 0x000ee20000000a00 */
[----:B------:R-:W-:Y:S01]  /*5980*/  LOP3.LUT R37, R37, 0x600000, RZ, 0xc0, !PT ;  /* 0x0060000025257812 */ /* 0x000fe200078ec0ff */
[----:B------:R-:W-:Y:S01]  /*5990*/  IMAD.MOV R93, RZ, RZ, -R93 ;  /* 0x000000ffff5d7224 */ /* 0x000fe200078e0a5d */
[C---:B------:R-:W-:Y:S01]  /*59a0*/  IADD3 R96, PT, PT, -R92.reuse, 0x2, RZ ;  /* 0x000000025c607810 */ /* 0x040fe20007ffe1ff */
[----:B------:R-:W4:Y:S01]  /*59b0*/  LDCU UR63, c[0x0][0x370] ;  /* 0x00006e00ff3f77ac */ /* 0x000f220008000800 */
[----:B------:R-:W-:Y:S02]  /*59c0*/  LOP3.LUT R97, R97, 0xf20, R2, 0xf8, !PT ;  /* 0x00000f2061617812 */ /* 0x000fe400078ef802 */
[----:B------:R-:W-:Y:S01]  /*59d0*/  IADD3 R92, PT, PT, -R92, RZ, RZ ;  /* 0x000000ff5c5c7210 */ /* 0x000fe20007ffe1ff */
[----:B------:R-:W4:Y:S01]  /*59e0*/  LDS R0, [UR47+0x140] ;  /* 0x0001402fff007984 */ /* 0x000f220008000800 */
[----:B-1----:R-:W-:Y:S01]  /*59f0*/  IMAD.U32 R100, RZ, RZ, UR4 ;  /* 0x00000004ff647e24 */ /* 0x002fe2000f8e00ff */
[----:B------:R-:W-:Y:S01]  /*5a00*/  UIADD3 UR4, UPT, UPT, UR47, 0x200, URZ ;  /* 0x000002002f047890 */ /* 0x000fe2000fffe0ff */
[----:B------:R-:W-:Y:S01]  /*5a10*/  IMAD.U32 R99, RZ, RZ, UR5 ;  /* 0x00000005ff637e24 */ /* 0x000fe2000f8e00ff */
[----:B------:R-:W-:Y:S01]  /*5a20*/  UMOV UR54, 0x1 ;  /* 0x0000000100367882 */ /* 0x000fe20000000000 */
[----:B------:R-:W-:Y:S01]  /*5a30*/  IMAD.SHL.U32 R96, R96, 0x10, RZ ;  /* 0x0000001060607824 */ /* 0x000fe200078e00ff */
[----:B------:R-:W-:Y:S01]  /*5a40*/  UMOV UR46, URZ ;  /* 0x000000ff002e7c82 */ /* 0x000fe20008000000 */
[----:B------:R-:W1:Y:S01]  /*5a50*/  LDCU UR43, c[0x0][0xb0c] ;  /* 0x00016180ff2b77ac */ /* 0x000e620008000800 */
[----:B------:R-:W-:Y:S01]  /*5a60*/  IMAD.U32 R102, RZ, RZ, UR4 ;  /* 0x00000004ff667e24 */ /* 0x000fe2000f8e00ff */
[----:B------:R-:W-:Y:S01]  /*5a70*/  LEA R97, R97, UR4, 0x1 ;  /* 0x0000000461617c11 */ /* 0x000fe2000f8e08ff */
[----:B------:R-:W1:Y:S01]  /*5a80*/  LDCU UR39, c[0x0][0xb30] ;  /* 0x00016600ff2777ac */ /* 0x000e620008000800 */
[----:B------:R-:W1:Y:S01]  /*5a90*/  LDCU.64 UR60, c[0x0][0x888] ;  /* 0x00011100ff3c77ac */ /* 0x000e620008000a00 */
[----:B------:R-:W1:Y:S01]  /*5aa0*/  LDCU.64 UR40, c[0x0][0xb28] ;  /* 0x00016500ff2877ac */ /* 0x000e620008000a00 */
[----:B------:R-:W1:Y:S01]  /*5ab0*/  LDCU.128 UR56, c[0x0][0xb10] ;  /* 0x00016200ff3877ac */ /* 0x000e620008000c00 */
[----:B------:R-:W1:Y:S01]  /*5ac0*/  LDCU UR62, c[0x0][0x374] ;  /* 0x00006e80ff3e77ac */ /* 0x000e620008000800 */
[----:B------:R-:W-:Y:S01]  /*5ad0*/  UMOV UR53, URZ ;  /* 0x000000ff00357c82 */ /* 0x000fe20008000000 */
[----:B------:R-:W-:Y:S01]  /*5ae0*/  UMOV UR52, URZ ;  /* 0x000000ff00347c82 */ /* 0x000fe20008000000 */
[----:B-1234-:R-:W-:-:S07]  /*5af0*/  IMAD.IADD R37, R0, 0x1, R37 ;  /* 0x0000000100257824 */ /* 0x01efce00078e0225 */
.L_x_131:
[C---:B------:R-:W-:Y:S02]  /*5b00*/  LEA R0, R91.reuse, UR47, 0x3 ;  /* 0x0000002f5b007c11 */ /* 0x040fe4000f8e18ff */
[----:B------:R-:W-:Y:S02]  /*5b10*/  SHF.L.U32 R3, R94, 0x1f, RZ ;  /* 0x0000001f5e037819 */ /* 0x000fe400000006ff */
[----:B------:R-:W-:Y:S02]  /*5b20*/  LEA R5, R91, UR47, 0x4 ;  /* 0x0000002f5b057c11 */ /* 0x000fe4000f8e20ff */
[----:B-1----:R-:W1:Y:S02]  /*5b30*/  SYNCS.PHASECHK.TRANS64.TRYWAIT P0, [R0+URZ+0x90], R3 ;  /* 0x00009003000075a7 */ /* 0x002e6400080011ff */
[----:B-1----:R-:W-:Y:S05]  /*5b40*/  @!P0 BRA `(.L_x_101) ;  /* 0x00000034006c8947 */ /* 0x002fea0003800000 */
.L_x_178:
[----:B------:R-:W-:Y:S01]  /*5b50*/  R2UR UR7, R101 ;  /* 0x00000000650772ca */ /* 0x000fe200000e0000 */
[----:B------:R-:W2:Y:S01]  /*5b60*/  LDS.128 R4, [R5+0x120] ;  /* 0x0001200005047984 */ /* 0x000ea20000000c00 */
[----:B-1----:R-:W-:Y:S01]  /*5b70*/  VIADD R0, R0, 0xa0 ;  /* 0x000000a000007836 */ /* 0x002fe20000000000 */
[----:B------:R-:W-:Y:S04]  /*5b80*/  UISETP.GE.AND UP0, UPT, UR42, 0x1, UPT ;  /* 0x000000012a00788c */ /* 0x000fe8000bf06270 */
[----:B------:R-:W-:Y:S01]  /*5b90*/  PRMT R0, RZ, 0x654, R0 ;  /* 0x00000654ff007816 */ /* 0x000fe20000000000 */
[----:B------:R-:W-:Y:S01]  /*5ba0*/  @!PT LDS RZ, [RZ] ;  /* 0x00000000fffff984 */ /* 0x000fe20000000800 */
[----:B------:R-:W-:Y:S01]  /*5bb0*/  @!PT LDS RZ, [RZ] ;  /* 0x00000000fffff984 */ /* 0x000fe20000000800 */
[----:B------:R-:W-:Y:S01]  /*5bc0*/  @!PT LDS RZ, [RZ] ;  /* 0x00000000fffff984 */ /* 0x000fe20000000800 */
[----:B------:R-:W-:Y:S01]  /*5bd0*/  @!PT LDS RZ, [RZ] ;  /* 0x00000000fffff984 */ /* 0x000fe20000000800 */
[----:B------:R1:W-:Y:S06]  /*5be0*/  MEMBAR.ALL.CTA ;  /* 0x0000000000007992 */ /* 0x0003ec0000008000 */
[----:B-1----:R-:W1:Y:S02]  /*5bf0*/  FENCE.VIEW.ASYNC.S ;  /* 0x00000000000073c6 */ /* 0x002e640000000000 */
[----:B-1----:R1:W-:Y:S01]  /*5c00*/  SYNCS.ARRIVE.TRANS64.RED.A1T0 RZ, [R0+URZ], RZ ;  /* 0x000000ff00ff79a7 */ /* 0x0023e200081004ff */
[----:B--2---:R-:W-:Y:S11]  /*5c10*/  LOP3.LUT P0, RZ, R6, 0x1, RZ, 0xc0, !PT ;  /* 0x0000000106ff7812 */ /* 0x004ff6000780c0ff */
[----:B------:R-:W-:Y:S02]  /*5c20*/  @!UPT UIADD3 URZ, UPT, UPT, URZ, URZ, URZ ;  /* 0x000000fffffff290 */ /* 0x000fe4000fffe0ff */
[----:B------:R-:W-:Y:S01]  /*5c30*/  VOTEU.ANY UP1, P0 ;  /* 0x0000000000ff7886 */ /* 0x000fe20000020100 */
[----:B------:R-:W-:Y:S01]  /*5c40*/  PLOP3.LUT P0, PT, PT, PT, UP1, 0x80, 0x8 ;  /* 0x000000000008781c */ /* 0x000fe20003f0f018 */
[----:B------:R-:W-:Y:S06]  /*5c50*/  UP2UR UR4, UPR, URZ, 0x2 ;  /* 0x00000002ff047883 */ /* 0x000fec0008000000 */
[----:B------:R-:W-:Y:S06]  /*5c60*/  IMAD.U32 R103, RZ, RZ, UR4 ;  /* 0x00000004ff677e24 */ /* 0x000fec000f8e00ff */
[----:B------:R-:W-:Y:S02]  /*5c70*/  @P0 SHF.R.U32.HI R2, RZ, 0x10, R5 ;  /* 0x00000010ff020819 */ /* 0x000fe40000011605 */
[----:B------:R-:W-:Y:S02]  /*5c80*/  @P0 MOV R3, R4 ;  /* 0x0000000400030202 */ /* 0x000fe40000000f00 */
[----:B------:R-:W-:Y:S02]  /*5c90*/  @P0 R2UR UR4, R2 ;  /* 0x00000000020402ca */ /* 0x000fe400000e0000 */
[----:B------:R-:W-:Y:S02]  /*5ca0*/  @P0 LOP3.LUT R4, R5, 0xffff, RZ, 0xc0, !PT ;  /* 0x0000ffff05040812 */ /* 0x000fe400078ec0ff */
[----:B------:R-:W-:Y:S02]  /*5cb0*/  @P0 R2UR UR6, R3 ;  /* 0x00000000030602ca */ /* 0x000fe400000e0000 */
[----:B------:R-:W-:Y:S07]  /*5cc0*/  @P0 R2UR UR5, R4 ;  /* 0x00000000040502ca */ /* 0x000fee00000e0000 */
[----:B------:R-:W-:Y:S02]  /*5cd0*/  @UP1 UMOV UR7, UR4 ;  /* 0x0000000400071c82 */ /* 0x000fe40008000000 */
[----:B------:R-:W-:Y:S02]  /*5ce0*/  IMAD.U32 R101, RZ, RZ, UR7 ;  /* 0x00000007ff657e24 */ /* 0x000fe4000f8e00ff */
[----:B------:R-:W-:Y:S02]  /*5cf0*/  @UP1 UMOV UR38, UR6 ;  /* 0x0000000600261c82 */ /* 0x000fe40008000000 */
[----:B------:R-:W-:Y:S01]  /*5d00*/  @UP1 UMOV UR37, UR5 ;  /* 0x0000000500251c82 */ /* 0x000fe20008000000 */
[----:B-1----:R-:W-:Y:S05]  /*5d10*/  BRA.U !UP0, `(.L_x_102) ;  /* 0x0000000108cc7547 */ /* 0x002fea000b800000 */
[----:B------:R-:W1:Y:S01]  /*5d20*/  LDCU UR12, c[0x0][0xb20] ;  /* 0x00016400ff0c77ac */ /* 0x000e620008000800 */
[----:B------:R-:W-:Y:S02]  /*5d30*/  UIMAD.WIDE.U32 UR4, UR62, UR59, URZ ;  /* 0x0000003b3e0472a5 */ /* 0x000fe4000f8e00ff */
[----:B------:R-:W-:Y:S02]  /*5d40*/  UIMAD.WIDE.U32 UR6, UR63, UR56, URZ ;  /* 0x000000383f0672a5 */ /* 0x000fe4000f8e00ff */
[----:B------:R-:W-:Y:S02]  /*5d50*/  UISETP.NE.AND UP0, UPT, UR58, 0x1, UPT ;  /* 0x000000013a00788c */ /* 0x000fe4000bf05270 */
[----:B------:R-:W-:Y:S02]  /*5d60*/  UIMAD.WIDE.U32 UR8, UR37, UR59, URZ ;  /* 0x0000003b250872a5 */ /* 0x000fe4000f8e00ff */
[----:B------:R-:W-:Y:S02]  /*5d70*/  UIMAD.WIDE.U32 UR10, UR38, UR56, URZ ;  /* 0x00000038260a72a5 */ /* 0x000fe4000f8e00ff */
[----:B------:R-:W-:Y:S02]  /*5d80*/  UISETP.NE.AND UP1, UPT, UR43, 0x1, UPT ;  /* 0x000000012b00788c */ /* 0x000fe4000bf25270 */
[----:B------:R-:W-:Y:S01]  /*5d90*/  UISETP.NE.AND UP2, UPT, UR42, 0x1, UPT ;  /* 0x000000012a00788c */ /* 0x000fe2000bf45270 */
[----:B------:R-:W-:Y:S02]  /*5da0*/  UMOV UR4, UR5 ;  /* 0x0000000500047c82 */ /* 0x000fe40008000000 */
[----:B-1----:R-:W-:Y:S03]  /*5db0*/  USHF.R.U32.HI UR5, URZ, UR12, UR4 ;  /* 0x0000000cff057299 */ /* 0x002fe60008011604 */
[----:B------:R-:W-:Y:S02]  /*5dc0*/  UMOV UR4, UR7 ;  /* 0x0000000700047c82 */ /* 0x000fe40008000000 */
[----:B------:R-:W-:Y:S02]  /*5dd0*/  USHF.R.U32.HI UR7, URZ, UR57, UR4 ;  /* 0x00000039ff077299 */ /* 0x000fe40008011604 */
[----:B------:R-:W-:Y:S02]  /*5de0*/  USEL UR4, UR62, UR5, !UP0 ;  /* 0x000000053e047287 */ /* 0x000fe4000c000000 */
[----:B------:R-:W-:Y:S01]  /*5df0*/  USEL UR7, UR63, UR7, !UP1 ;  /* 0x000000073f077287 */ /* 0x000fe2000c800000 */
[----:B------:R-:W-:Y:S01]  /*5e00*/  UMOV UR5, UR9 ;  /* 0x0000000900057c82 */ /* 0x000fe20008000000 */
[----:B------:R-:W-:Y:S02]  /*5e10*/  UIMAD.WIDE.U32 UR8, UR4, UR40, URZ ;  /* 0x00000028040872a5 */ /* 0x000fe4000f8e00ff */
[----:B------:R-:W-:Y:S03]  /*5e20*/  USHF.R.U32.HI UR6, URZ, UR12, UR5 ;  /* 0x0000000cff067299 */ /* 0x000fe60008011605 */
[----:B------:R-:W-:Y:S01]  /*5e30*/  UMOV UR5, UR11 ;  /* 0x0000000b00057c82 */ /* 0x000fe20008000000 */
[----:B------:R-:W-:Y:S02]  /*5e40*/  UIMAD.WIDE.U32 UR10, UR7, UR40, URZ ;  /* 0x00000028070a72a5 */ /* 0x000fe4000f8e00ff */
[----:B------:R-:W-:Y:S02]  /*5e50*/  USHF.R.U32.HI UR12, URZ, UR57, UR5 ;  /* 0x00000039ff0c7299 */ /* 0x000fe40008011605 */
[----:B------:R-:W-:Y:S01]  /*5e60*/  USEL UR6, UR37, UR6, !UP0 ;  /* 0x0000000625067287 */ /* 0x000fe2000c000000 */
[----:B------:R-:W-:Y:S02]  /*5e70*/  UMOV UR5, UR9 ;  /* 0x0000000900057c82 */ /* 0x000fe40008000000 */
[----:B------:R-:W-:Y:S01]  /*5e80*/  UMOV UR10, UR11 ;  /* 0x0000000b000a7c82 */ /* 0x000fe20008000000 */
[----:B------:R-:W-:Y:S02]  /*5e90*/  @UP2 USHF.R.U32.HI UR4, URZ, UR41, UR5 ;  /* 0x00000029ff042299 */ /* 0x000fe40008011605 */
[----:B------:R-:W-:Y:S02]  /*5ea0*/  @UP2 USHF.R.U32.HI UR7, URZ, UR41, UR10 ;  /* 0x00000029ff072299 */ /* 0x000fe4000801160a */
[----:B------:R-:W-:Y:S02]  /*5eb0*/  UIMAD UR4, UR42, UR4, URZ ;  /* 0x000000042a0472a4 */ /* 0x000fe4000f8e02ff */
[----:B------:R-:W-:Y:S02]  /*5ec0*/  UIMAD.WIDE.U32 UR10, UR6, UR40, URZ ;  /* 0x00000028060a72a5 */ /* 0x000fe4000f8e00ff */
[----:B------:R-:W-:Y:S02]  /*5ed0*/  USEL UR5, UR38, UR12, !UP1 ;  /* 0x0000000c26057287 */ /* 0x000fe4000c800000 */
[----:B------:R-:W-:Y:S02]  /*5ee0*/  UIMAD UR8, UR42, UR7, URZ ;  /* 0x000000072a0872a4 */ /* 0x000fe4000f8e02ff */
[----:B------:R-:W-:Y:S03]  /*5ef0*/  UISETP.GE.AND UP0, UPT, UR6, UR4, UPT ;  /* 0x000000040600728c */ /* 0x000fe6000bf06270 */
[----:B------:R-:W-:Y:S01]  /*5f00*/  UMOV UR4, UR11 ;  /* 0x0000000b00047c82 */ /* 0x000fe20008000000 */
[----:B------:R-:W-:Y:S02]  /*5f10*/  UISETP.GE.OR UP0, UPT, UR5, UR8, UP0 ;  /* 0x000000080500728c */ /* 0x000fe40008706670 */
[----:B------:R-:W-:Y:S02]  /*5f20*/  USHF.R.U32.HI UR4, URZ, UR41, UR4 ;  /* 0x00000029ff047299 */ /* 0x000fe40008011604 */
[----:B------:R-:W-:Y:S02]  /*5f30*/  UIMAD.WIDE.U32 UR8, UR5, UR40, URZ ;  /* 0x00000028050872a5 */ /* 0x000fe4000f8e00ff */
[----:B------:R-:W-:Y:S02]  /*5f40*/  USEL UR11, UR6, UR4, !UP2 ;  /* 0x00000004060b7287 */ /* 0x000fe4000d000000 */
[----:B------:R-:W-:Y:S02]  /*5f50*/  UIADD3 UR8, UPT, UPT, -UR5, URZ, URZ ;  /* 0x000000ff05087290 */ /* 0x000fe4000fffe1ff */
[----:B------:R-:W-:Y:S01]  /*5f60*/  UIADD3 UR10, UPT, UPT, -UR11, URZ, URZ ;  /* 0x000000ff0b0a7290 */ /* 0x000fe2000fffe1ff */
[----:B------:R-:W-:Y:S01]  /*5f70*/  @!UP0 UMOV UR4, UR9 ;  /* 0x0000000900048c82 */ /* 0x000fe20008000000 */
[----:B------:R-:W-:Y:S02]  /*5f80*/  UIADD3 UR9, UPT, UPT, -UR6, URZ, URZ ;  /* 0x000000ff06097290 */ /* 0x000fe4000fffe1ff */
[----:B------:R-:W-:Y:S02]  /*5f90*/  @!UP0 USHF.R.U32.HI UR4, URZ, UR41, UR4 ;  /* 0x00000029ff048299 */ /* 0x000fe40008011604 */
[----:B------:R-:W-:Y:S02]  /*5fa0*/  UIMAD UR10, UR42, UR10, UR6 ;  /* 0x0000000a2a0a72a4 */ /* 0x000fe4000f8e0206 */
[----:B------:R-:W-:Y:S04]  /*5fb0*/  @!UP0 USEL UR4, UR5, UR4, !UP2 ;  /* 0x0000000405048287 */ /* 0x000fe8000d000000 */
[----:B------:R-:W-:Y:S02]  /*5fc0*/  @!UP0 UIMAD UR10, UR7, UR10, UR4 ;  /* 0x0000000a070a82a4 */ /* 0x000fe4000f8e0204 */
[----:B------:R-:W-:Y:S02]  /*5fd0*/  @!UP0 UIADD3 UR11, UPT, UPT, UR11, -UR4, URZ ;  /* 0x800000040b0b8290 */ /* 0x000fe4000fffe0ff */
[----:B------:R-:W-:Y:S02]  /*5fe0*/  UIMAD UR7, UR43, UR8, UR38 ;  /* 0x000000082b0772a4 */ /* 0x000fe4000f8e0226 */
[----:B------:R-:W-:Y:S02]  /*5ff0*/  @!UP0 UIMAD UR6, UR11, UR42, UR5 ;  /* 0x0000002a0b0682a4 */ /* 0x000fe4000f8e0205 */
[----:B------:R-:W-:Y:S01]  /*6000*/  UIMAD UR4, UR58, UR9, UR37 ;  /* 0x000000093a0472a4 */ /* 0x000fe2000f8e0225 */
[----:B------:R-:W-:Y:S02]  /*6010*/  @!UP0 UMOV UR5, UR10 ;  /* 0x0000000a00058c82 */ /* 0x000fe40008000000 */
[----:B------:R-:W-:Y:S02]  /*6020*/  UIMAD UR38, UR5, UR43, UR7 ;  /* 0x0000002b052672a4 */ /* 0x000fe4000f8e0207 */
[----:B------:R-:W-:Y:S11]  /*6030*/  UIMAD UR37, UR6, UR58, UR4 ;  /* 0x0000003a062572a4 */ /* 0x000ff6000f8e0204 */
[----:B------:R-:W-:Y:S01]  /*6040*/  @!UPT UIADD3 URZ, UPT, UPT, URZ, URZ, URZ ;  /* 0x000000fffffff290 */ /* 0x000fe2000fffe0ff */
.L_x_102:
[----:B------:R-:W-:Y:S01]  /*6050*/  UISETP.NE.AND UP0, UPT, UR39, 0x1, UPT ;  /* 0x000000012700788c */ /* 0x000fe2000bf05270 */
[----:B------:R-:W-:Y:S01]  /*6060*/  R2UR UR11, R102 ;  /* 0x00000000660b72ca */ /* 0x000fe200000e0000 */
[----:B------:R-:W-:Y:S01]  /*6070*/  USHF.L.U32 UR50, UR25, 0x7, URZ ;  /* 0x0000000719327899 */ /* 0x000fe200080006ff */
[----:B------:R-:W-:Y:S01]  /*6080*/  IADD3 R91, PT, PT, R91, 0x1, RZ ;  /* 0x000000015b5b7810 */ /* 0x000fe20007ffe0ff */
[----:B------:R-:W-:Y:S07]  /*6090*/  USHF.L.U32 UR49, UR26, 0x6, URZ ;  /* 0x000000061a317899 */ /* 0x000fee00080006ff */
[----:B------:R-:W1:Y:S01]  /*60a0*/  @!UP0 LDCU.128 UR12, c[0x0][0xb10] ;  /* 0x00016200ff0c87ac */ /* 0x000e620008000c00 */
[----:B------:R-:W2:Y:S01]  /*60b0*/  @!UP0 LDCU UR5, c[0x0][0xb0c] ;  /* 0x00016180ff0587ac */ /* 0x000ea20008000800 */
[----:B------:R-:W3:Y:S01]  /*60c0*/  @!UP0 LDCU UR10, c[0x0][0xb20] ;  /* 0x00016400ff0a87ac */ /* 0x000ee20008000800 */
[----:B-1----:R-:W-:Y:S02]  /*60d0*/  UIMAD.WIDE.U32 UR8, UR38, UR12, URZ ;  /* 0x0000000c260872a5 */ /* 0x002fe4000f8e00ff */
[----:B------:R-:W-:Y:S02]  /*60e0*/  UIMAD.WIDE.U32 UR6, UR37, UR15, URZ ;  /* 0x0000000f250672a5 */ /* 0x000fe4000f8e00ff */
[----:B------:R-:W-:Y:S03]  /*60f0*/  @!UP0 UISETP.NE.AND UP1, UPT, UR14, 0x1, UPT ;  /* 0x000000010e00888c */ /* 0x000fe6000bf25270 */
[----:B------:R-:W-:Y:S01]  /*6100*/  @!UP0 UMOV UR4, UR9 ;  /* 0x0000000900048c82 */ /* 0x000fe20008000000 */
[----:B--2---:R-:W-:Y:S02]  /*6110*/  @!UP0 UISETP.NE.AND UP2, UPT, UR5, 0x1, UPT ;  /* 0x000000010500888c */ /* 0x004fe4000bf45270 */
[----:B------:R-:W-:Y:S01]  /*6120*/  @!UP0 USHF.R.U32.HI UR4, URZ, UR13, UR4 ;  /* 0x0000000dff048299 */ /* 0x000fe20008011604 */
[----:B------:R-:W-:Y:S02]  /*6130*/  @!UP0 UMOV UR6, UR7 ;  /* 0x0000000700068c82 */ /* 0x000fe40008000000 */
[----:B---3--:R-:W-:Y:S02]  /*6140*/  @!UP0 USHF.R.U32.HI UR6, URZ, UR10, UR6 ;  /* 0x0000000aff068299 */ /* 0x008fe40008011606 */
[----:B------:R-:W-:Y:S02]  /*6150*/  @!UP0 USEL UR7, UR38, UR4, !UP2 ;  /* 0x0000000426078287 */ /* 0x000fe4000d000000 */
[----:B------:R-:W-:Y:S04]  /*6160*/  @!UP0 USEL UR6, UR37, UR6, !UP1 ;  /* 0x0000000625068287 */ /* 0x000fe8000c800000 */
[----:B------:R-:W-:Y:S02]  /*6170*/  @!UP0 UIADD3 UR4, UPT, UPT, -UR7, UR6, URZ ;  /* 0x0000000607048290 */ /* 0x000fe4000fffe1ff */
[----:B------:R-:W-:Y:S02]  /*6180*/  @!UP0 UIADD3 UR6, UPT, UPT, UR7, -UR6, URZ ;  /* 0x8000000607068290 */ /* 0x000fe4000fffe0ff */
[----:B------:R-:W-:Y:S02]  /*6190*/  @!UP0 UIMAD UR38, UR4, UR5, UR38 ;  /* 0x00000005042682a4 */ /* 0x000fe4000f8e0226 */
[----:B------:R-:W-:Y:S02]  /*61a0*/  @!UP0 UIMAD UR37, UR6, UR14, UR37 ;  /* 0x0000000e062582a4 */ /* 0x000fe4000f8e0225 */
[----:B------:R-:W-:Y:S09]  /*61b0*/  ULOP3.LUT UP0, URZ, UR11, 0x1b0, URZ, 0xc0, !UPT ;  /* 0x000001b00bff7892 */ /* 0x000ff2000f80c0ff */
[----:B------:R-:W-:Y:S05]  /*61c0*/  BRA.U !UP0, `(.L_x_103) ;  /* 0x00000001087c7547 */ /* 0x000fea000b800000 */
[----:B------:R-:W1:Y:S01]  /*61d0*/  LDCU.64 UR8, c[0x4][0x80] ;  /* 0x01001000ff0877ac */ /* 0x000e620008000a00 */
[----:B------:R-:W-:Y:S01]  /*61e0*/  MOV R2, 0x0 ;  /* 0x0000000000027802 */ /* 0x000fe20000000f00 */
[----:B------:R-:W-:Y:S02]  /*61f0*/  HFMA2 R12, -RZ, RZ, 0, 5.9604644775390625e-08 ;  /* 0x00000001ff0c7431 */ /* 0x000fe400000001ff */
[----:B------:R-:W-:Y:S01]  /*6200*/  IMAD.MOV.U32 R8, RZ, RZ, 0x70 ;  /* 0x00000070ff087424 */ /* 0x000fe200078e00ff */
[----:B------:R2:W3:Y:S01]  /*6210*/  LDC.64 R14, c[0x4][R2] ;  /* 0x01000000020e7b82 */ /* 0x0004e20000000a00 */
[----:B------:R-:W4:Y:S01]  /*6220*/  LDCU.64 UR6, c[0x4][0x88] ;  /* 0x01001100ff0677ac */ /* 0x000f220008000a00 */
[----:B------:R-:W-:Y:S01]  /*6230*/  IMAD.MOV.U32 R13, RZ, RZ, RZ ;  /* 0x000000ffff0d7224 */ /* 0x000fe200078e00ff */
[----:B------:R-:W2:Y:S01]  /*6240*/  LDCU.64 UR4, c[0x4][0x8] ;  /* 0x01000100ff0477ac */ /* 0x000ea20008000a00 */
[----:B-1----:R-:W-:Y:S01]  /*6250*/  MOV R5, UR9 ;  /* 0x0000000900057c02 */ /* 0x002fe20008000f00 */
[----:B------:R-:W-:Y:S01]  /*6260*/  IMAD.U32 R4, RZ, RZ, UR8 ;  /* 0x00000008ff047e24 */ /* 0x000fe2000f8e00ff */
[----:B----4-:R-:W-:Y:S01]  /*6270*/  MOV R7, UR7 ;  /* 0x0000000700077c02 */ /* 0x010fe20008000f00 */
[----:B------:R-:W-:Y:S01]  /*6280*/  IMAD.U32 R6, RZ, RZ, UR6 ;  /* 0x00000006ff067e24 */ /* 0x000fe2000f8e00ff */
[----:B--2---:R-:W-:Y:S01]  /*6290*/  MOV R11, UR5 ;  /* 0x00000005000b7c02 */ /* 0x004fe20008000f00 */
[----:B------:R-:W-:Y:S02]  /*62a0*/  IMAD.U32 R10, RZ, RZ, UR4 ;  /* 0x00000004ff0a7e24 */ /* 0x000fe4000f8e00ff */
[----:B------:R-:W-:Y:S07]  /*62b0*/  LEPC R20, `(.L_x_104) ;  /* 0x000000001014794e */ /* 0x000fee0000000000 */
[----:B---3-5:R-:W-:Y:S05]  /*62c0*/  CALL.ABS.NOINC R14 ;  /* 0x000000000e007343 */ /* 0x028fea0003c00000 */
.L_x_104:
[----:B------:R-:W1:Y:S01]  /*62d0*/  LDCU.64 UR8, c[0x4][0x80] ;  /* 0x01001000ff0877ac */ /* 0x000e620008000a00 */
[----:B------:R-:W2:Y:S01]  /*62e0*/  LDC.64 R2, c[0x4][R2] ;  /* 0x0100000002027b82 */ /* 0x000ea20000000a00 */
[----:B------:R-:W-:Y:S02]  /*62f0*/  HFMA2 R12, -RZ, RZ, 0, 5.9604644775390625e-08 ;  /* 0x00000001ff0c7431 */ /* 0x000fe400000001ff */
[----:B------:R-:W-:Y:S02]  /*6300*/  IMAD.MOV.U32 R8, RZ, RZ, 0x70 ;  /* 0x00000070ff087424 */ /* 0x000fe400078e00ff */
[----:B------:R-:W-:Y:S01]  /*6310*/  IMAD.MOV.U32 R13, RZ, RZ, RZ ;  /* 0x000000ffff0d7224 */ /* 0x000fe200078e00ff */
[----:B------:R-:W3:Y:S01]  /*6320*/  LDCU.64 UR6, c[0x4][0x88] ;  /* 0x01001100ff0677ac */ /* 0x000ee20008000a00 */
[----:B------:R-:W4:Y:S01]  /*6330*/  LDCU.64 UR4, c[0x4][0x8] ;  /* 0x01000100ff0477ac */ /* 0x000f220008000a00 */
[----:B-1----:R-:W-:Y:S02]  /*6340*/  MOV R4, UR8 ;  /* 0x0000000800047c02 */ /* 0x002fe40008000f00 */
[----:B------:R-:W-:Y:S02]  /*6350*/  MOV R5, UR9 ;  /* 0x0000000900057c02 */ /* 0x000fe40008000f00 */
[----:B---3--:R-:W-:Y:S01]  /*6360*/  MOV R7, UR7 ;  /* 0x0000000700077c02 */ /* 0x008fe20008000f00 */
[----:B------:R-:W-:Y:S01]  /*6370*/  IMAD.U32 R6, RZ, RZ, UR6 ;  /* 0x00000006ff067e24 */ /* 0x000fe2000f8e00ff */
[----:B----4-:R-:W-:Y:S01]  /*6380*/  MOV R11, UR5 ;  /* 0x00000005000b7c02 */ /* 0x010fe20008000f00 */
[----:B------:R-:W-:Y:S02]  /*6390*/  IMAD.U32 R10, RZ, RZ, UR4 ;  /* 0x00000004ff0a7e24 */ /* 0x000fe4000f8e00ff */
[----:B------:R-:W-:Y:S07]  /*63a0*/  LEPC R20, `(.L_x_103) ;  /* 0x000000001014794e */ /* 0x000fee0000000000 */
[----:B--2---:R-:W-:Y:S05]  /*63b0*/  CALL.ABS.NOINC R2 ;  /* 0x0000000002007343 */ /* 0x004fea0003c00000 */
.L_x_103:
[----:B------:R-:W-:Y:S02]  /*63c0*/  R2UR UR6, R88 ;  /* 0x00000000580672ca */ /* 0x000fe400000e0000 */
[----:B------:R-:W-:Y:S02]  /*63d0*/  R2UR UR5, R100 ;  /* 0x00000000640572ca */ /* 0x000fe400000e0000 */
[----:B------:R-:W-:Y:S02]  /*63e0*/  R2UR UR4, R99 ;  /* 0x00000000630472ca */ /* 0x000fe400000e0000 */
[----:B------:R-:W-:Y:S02]  /*63f0*/  ISETP.NE.U32.AND P4, PT, R78, RZ, PT ;  /* 0x000000ff4e00720c */ /* 0x000fe40003f85070 */
[----:B------:R-:W-:Y:S02]  /*6400*/  ISETP.NE.U32.AND P2, PT, RZ, UR60, PT ;  /* 0x0000003cff007c0c */ /* 0x000fe4000bf45070 */
[----:B------:R-:W-:Y:S02]  /*6410*/  ISETP.NE.AND.EX P4, PT, R79, RZ, PT, P4 ;  /* 0x000000ff4f00720c */ /* 0x000fe40003f85340 */
[----:B------:R-:W-:Y:S01]  /*6420*/  ISETP.NE.AND.EX P2, PT, RZ, UR61, PT, P2 ;  /* 0x0000003dff007c0c */ /* 0x000fe2000bf45320 */
[----:B------:R-:W-:Y:S02]  /*6430*/  UISETP.NE.AND UP2, UPT, UR6, URZ, UPT ;  /* 0x000000ff0600728c */ /* 0x000fe4000bf45270 */
[----:B------:R-:W-:Y:S04]  /*6440*/  UISETP.NE.U32.AND UP0, UPT, UR5, URZ, UPT ;  /* 0x000000ff0500728c */ /* 0x000fe8000bf05070 */
[----:B------:R-:W-:Y:S01]  /*6450*/  UISETP.NE.AND.EX UP1, UPT, UR4, URZ, UPT, UP0 ;  /* 0x000000ff0400728c */ /* 0x000fe2000bf25300 */
[----:B------:R-:W-:Y:S01]  /*6460*/  PLOP3.LUT P1, PT, PT, PT, UP2, 0x80, 0x8 ;  /* 0x000000000008781c */ /* 0x000fe20003f2f028 */
[----:B------:R-:W-:Y:S03]  /*6470*/  UPLOP3.LUT UP0, UPT, UPT, UPT, UPT, 0x40, 0x4 ;  /* 0x000000000004789c */ /* 0x000fe60003f0e870 */
[----:B------:R-:W-:Y:S06]  /*6480*/  @UP2 UPLOP3.LUT UP0, UPT, UPT, UPT, UP1, 0x80, 0x8 ;  /* 0x000000000008289c */ /* 0x000fec0003f0f010 */
[----:B------:R-:W-:Y:S01]  /*6490*/  PLOP3.LUT P0, PT, PT, PT, UP0, 0x80, 0x8 ;  /* 0x000000000008781c */ /* 0x000fe20003f0f008 */
[----:B------:R-:W-:Y:S01]  /*64a0*/  @!UPT UIADD3 URZ, UPT, UPT, URZ, URZ, URZ ;  /* 0x000000fffffff290 */ /* 0x000fe2000fffe0ff */
[----:B------:R-:W-:Y:S11]  /*64b0*/  BRA.U !UP1, `(.L_x_105) ;  /* 0x0000000109407547 */ /* 0x000ff6000b800000 */
[----:B------:R-:W-:Y:S01]  /*64c0*/  UISETP.NE.U32.AND UP0, UPT, UR60, URZ, UPT ;  /* 0x000000ff3c00728c */ /* 0x000fe2000bf05070 */
[----:B------:R-:W-:Y:S01]  /*64d0*/  R2UR UR6, R100 ;  /* 0x00000000640672ca */ /* 0x000fe200000e0000 */
[----:B------:R-:W1:Y:S01]  /*64e0*/  LDCU.64 UR8, c[0x0][0x358] ;  /* 0x00006b00ff0877ac */ /* 0x000e620008000a00 */
[----:B------:R-:W-:Y:S02]  /*64f0*/  HFMA2 R84, -RZ, RZ, 0, 5.9604644775390625e-08 ;  /* 0x00000001ff547431 */ /* 0x000fe400000001ff */
[----:B------:R-:W-:Y:S01]  /*6500*/  IMAD.MOV.U32 R0, RZ, RZ, 0x1 ;  /* 0x00000001ff007424 */ /* 0x000fe200078e00ff */
[----:B------:R-:W-:Y:S06]  /*6510*/  UISETP.NE.AND.EX UP0, UPT, UR61, URZ, UPT, UP0 ;  /* 0x000000ff3d00728c */ /* 0x000fec000bf05300 */
[----:B------:R-:W-:Y:S05]  /*6520*/  PLOP3.LUT P3, PT, PT, PT, UP0, 0x80, 0x8 ;  /* 0x000000000008781c */ /* 0x000fea0003f6f008 */
[----:B------:R-:W2:Y:S01]  /*6530*/  @UP0 LDCU.64 UR4, c[0x0][0x888] ;  /* 0x00011100ff0407ac */ /* 0x000ea20008000a00 */
[----:B------:R-:W-:Y:S07]  /*6540*/  @UP0 UIMAD UR6, UR36, UR6, URZ ;  /* 0x00000006240602a4 */ /* 0x000fee000f8e02ff */
[----:B------:R-:W-:Y:S01]  /*6550*/  @!P3 PRMT R84, R0, 0x7610, R84 ;  /* 0x000076100054b816 */ /* 0x000fe20000000054 */
[----:B--2---:R-:W-:Y:S06]  /*6560*/  @UP0 UIMAD.WIDE UR4, UR6, 0x4, UR4 ;  /* 0x00000004060408a5 */ /* 0x004fec000f8e0204 */
[----:B------:R-:W-:Y:S02]  /*6570*/  IMAD.U32 R2, RZ, RZ, UR4 ;  /* 0x00000004ff027e24 */ /* 0x000fe4000f8e00ff */
[----:B------:R-:W-:Y:S03]  /*6580*/  IMAD.U32 R3, RZ, RZ, UR5 ;  /* 0x00000005ff037e24 */ /* 0x000fe6000f8e00ff */
[----:B------:R-:W2:Y:S02]  /*6590*/  @!UP0 LDCU UR4, c[0x0][0x880] ;  /* 0x00011000ff0487ac */ /* 0x000ea40008000800 */
[----:B-1---5:R1:W5:Y:S02]  /*65a0*/  @P3 LDG.E R41, desc[UR8][R2.64] ;  /* 0x0000000802293981 */ /* 0x022364000c1e1900 */
[----:B-12---:R-:W-:Y:S02]  /*65b0*/  @!P3 MOV R41, UR4 ;  /* 0x000000040029bc02 */ /* 0x006fe40008000f00 */
.L_x_105:
[----:B------:R-:W-:Y:S05]  /*65c0*/  @!P4 BRA `(.L_x_106) ;  /* 0x000000000024c947 */ /* 0x000fea0003800000 */
[----:B------:R-:W-:Y:S01]  /*65d0*/  ISETP.NE.U32.AND P3, PT, R76, RZ, PT ;  /* 0x000000ff4c00720c */ /* 0x000fe20003f65070 */
[----:B------:R-:W1:Y:S03]  /*65e0*/  LDCU.64 UR4, c[0x0][0x358] ;  /* 0x00006b00ff0477ac */ /* 0x000e660008000a00 */
[----:B------:R-:W-:Y:S11]  /*65f0*/  ISETP.NE.AND.EX P3, PT, R77, RZ, PT, P3 ;  /* 0x000000ff4d00720c */ /* 0x000ff60003f65330 */
[----:B------:R-:W-:Y:S02]  /*6600*/  @!UPT UIADD3 URZ, UPT, UPT, URZ, URZ, URZ ;  /* 0x000000fffffff290 */ /* 0x000fe4000fffe0ff */
[----:B------:R-:W2:Y:S01]  /*6610*/  @P3 LDC.64 R2, c[0x0][0x8a8] ;  /* 0x00022a00ff023b82 */ /* 0x000ea20000000a00 */
[----:B------:R-:W-:Y:S04]  /*6620*/  @P3 IMAD R0, R78, UR36, RZ ;  /* 0x000000244e003c24 */ /* 0x000fe8000f8e02ff */
[----:B--2---:R-:W-:Y:S05]  /*6630*/  @P3 IMAD.WIDE R2, R0, 0x4, R2 ;  /* 0x0000000400023825 */ /* 0x004fea00078e0202 */
[----:B-1---5:R1:W5:Y:S02]  /*6640*/  @P3 LDG.E R38, desc[UR4][R2.64] ;  /* 0x0000000402263981 */ /* 0x022364000c1e1900 */
[----:B-1----:R-:W2:Y:S02]  /*6650*/  @!P3 LDC R38, c[0x0][0x8a0] ;  /* 0x00022800ff26bb82 */ /* 0x002ea40000000800 */
.L_x_106:
[----:B-----5:R-:W-:Y:S01]  /*6660*/  FSETP.NEU.AND P3, PT, R41, RZ, PT ;  /* 0x000000ff2900720b */ /* 0x020fe20003f6d000 */
[----:B------:R-:W-:Y:S01]  /*6670*/  ULOP3.LUT UR4, UR54, 0x1, URZ, 0x3c, !UPT ;  /* 0x0000000136047892 */ /* 0x000fe2000f8e3cff */
[----:B------:R-:W-:Y:S01]  /*6680*/  SEL R4, RZ, 0xffffffff, P2 ;  /* 0xffffffffff047807 */ /* 0x000fe20001000000 */
[----:B------:R-:W-:Y:S01]  /*6690*/  IMAD.U32 R110, RZ, RZ, UR46 ;  /* 0x0000002eff6e7e24 */ /* 0x000fe2000f8e00ff */
[----:B------:R-:W-:Y:S01]  /*66a0*/  @P1 LOP3.LUT P2, RZ, R84, 0xff, RZ, 0xc0, !PT ;  /* 0x000000ff54ff1812 */ /* 0x000fe2000784c0ff */
[----:B------:R-:W-:Y:S01]  /*66b0*/  IMAD.SHL.U32 R81, R93, 0x10, RZ ;  /* 0x000000105d517824 */ /* 0x000fe200078e00ff */
[----:B------:R-:W-:Y:S01]  /*66c0*/  @P1 SEL R3, RZ, 0xffffffff, P3 ;  /* 0xffffffffff031807 */ /* 0x000fe20001800000 */
[----:B------:R-:W-:Y:S01]  /*66d0*/  IMAD.U32 R111, RZ, RZ, UR4 ;  /* 0x00000004ff6f7e24 */ /* 0x000fe2000f8e00ff */
[----:B------:R-:W-:Y:S01]  /*66e0*/  LEA R89, R36, UR47, 0x3 ;  /* 0x0000002f24597c11 */ /* 0x000fe2000f8e18ff */
[----:B------:R-:W-:Y:S01]  /*66f0*/  IMAD.SHL.U32 R110, R110, 0x2000, RZ ;  /* 0x000020006e6e7824 */ /* 0x000fe200078e00ff */
[----:B------:R-:W-:Y:S01]  /*6700*/  @P0 SEL R3, R4, R3, !P2 ;  /* 0x0000000304030207 */ /* 0x000fe20005000000 */
[----:B------:R-:W-:Y:S01]  /*6710*/  IMAD.SHL.U32 R80, R92, 0x10, RZ ;  /* 0x000000105c507824 */ /* 0x000fe200078e00ff */
[----:B------:R-:W-:Y:S01]  /*6720*/  SHF.L.U32 R2, R95, 0x1f, RZ ;  /* 0x0000001f5f027819 */ /* 0x000fe200000006ff */
[----:B------:R-:W-:Y:S01]  /*6730*/  IMAD.IADD R82, R97, 0x1, R110 ;  /* 0x0000000161527824 */ /* 0x000fe200078e026e */
[----:B------:R-:W-:Y:S01]  /*6740*/  @P1 LOP3.LUT R3, R3, 0x1, RZ, 0xc0, !PT ;  /* 0x0000000103031812 */ /* 0x000fe200078ec0ff */
[----:B------:R-:W-:Y:S01]  /*6750*/  BSSY B1, `(.L_x_107) ;  /* 0x0000039000017945 */ /* 0x000fe20003800000 */
[----:B------:R-:W-:Y:S01]  /*6760*/  PLOP3.LUT P2, PT, PT, PT, UP1, 0x80, 0x8 ;  /* 0x000000000008781c */ /* 0x000fe20003f4f018 */
[----:B------:R-:W-:Y:S01]  /*6770*/  IMAD.IADD R83, R82, 0x1, R81 ;  /* 0x0000000152537824 */ /* 0x000fe200078e0251 */
[----:B------:R-:W-:Y:S01]  /*6780*/  ISETP.NE.U32.OR P5, PT, R3, 0x1, !P1 ;  /* 0x000000010300780c */ /* 0x000fe20004fa5470 */
[----:B------:R-:W-:Y:S01]  /*6790*/  IMAD.U32 R3, RZ, RZ, UR46 ;  /* 0x0000002eff037e24 */ /* 0x000fe2000f8e00ff */
[----:B------:R-:W-:Y:S01]  /*67a0*/  LOP3.LUT P4, R90, R84, 0xff, RZ, 0xc0, !PT ;  /* 0x000000ff545a7812 */ /* 0x000fe2000788c0ff */
[----:B------:R-:W-:Y:S01]  /*67b0*/  IMAD.MOV.U32 R109, RZ, RZ, 0x1 ;  /* 0x00000001ff6d7424 */ /* 0x000fe200078e00ff */
[----:B------:R-:W-:Y:S01]  /*67c0*/  P2R R108, PR, RZ, 0x20 ;  /* 0x00000020ff6c7803 */ /* 0x000fe20000000000 */
[----:B------:R-:W-:Y:S01]  /*67d0*/  IMAD R39, R36, 0x40, R37 ;  /* 0x0000004024277824 */ /* 0x000fe200078e0225 */
[----:B------:R-:W-:Y:S01]  /*67e0*/  LEA R0, R3, UR47, 0x3 ;  /* 0x0000002f03007c11 */ /* 0x000fe2000f8e18ff */
[----:B------:R-:W-:Y:S01]  /*67f0*/  IMAD.U32 R112, RZ, RZ, UR46 ;  /* 0x0000002eff707e24 */ /* 0x000fe2000f8e00ff */
[----:B------:R-:W-:Y:S02]  /*6800*/  SEL R3, RZ, 0xffffffff, P3 ;  /* 0xffffffffff037807 */ /* 0x000fe40001800000 */
[----:B------:R-:W-:Y:S02]  /*6810*/  CS2R R74, SRZ ;  /* 0x00000000004a7805 */ /* 0x000fe4000001ff00 */
[----:B------:R-:W-:Y:S02]  /*6820*/  CS2R R72, SRZ ;  /* 0x0000000000487805 */ /* 0x000fe4000001ff00 */
[----:B------:R-:W-:Y:S02]  /*6830*/  CS2R R66, SRZ ;  /* 0x0000000000427805 */ /* 0x000fe4000001ff00 */
[----:B------:R-:W-:Y:S02]  /*6840*/  @P2 SEL R3, R4, R3, !P4 ;  /* 0x0000000304032207 */ /* 0x000fe40006000000 */
[----:B------:R-:W-:Y:S02]  /*6850*/  CS2R R64, SRZ ;  /* 0x0000000000407805 */ /* 0x000fe4000001ff00 */
[----:B------:R-:W-:Y:S02]  /*6860*/  @P5 SHF.L.U32 R5, R111, 0x1f, RZ ;  /* 0x0000001f6f055819 */ /* 0x000fe400000006ff */
[----:B------:R-:W-:Y:S02]  /*6870*/  CS2R R58, SRZ ;  /* 0x00000000003a7805 */ /* 0x000fe4000001ff00 */
[----:B------:R-:W-:Y:S02]  /*6880*/  LOP3.LUT R3, R3, 0x1, RZ, 0xc0, !PT ;  /* 0x0000000103037812 */ /* 0x000fe400078ec0ff */
[----:B------:R-:W-:Y:S01]  /*6890*/  CS2R R56, SRZ ;  /* 0x0000000000387805 */ /* 0x000fe2000001ff00 */
[----:B------:R-:W1:Y:S01]  /*68a0*/  @P5 SYNCS.PHASECHK.TRANS64.TRYWAIT P1, [R0+URZ+0x50], R5 ;  /* 0x00005005000055a7 */ /* 0x000e6200080211ff */
[----:B------:R-:W-:Y:S02]  /*68b0*/  CS2R R50, SRZ ;  /* 0x0000000000327805 */ /* 0x000fe4000001ff00 */
[----:B------:R-:W-:Y:S02]  /*68c0*/  ISETP.NE.U32.AND P2, PT, R3, 0x1, PT ;  /* 0x000000010300780c */ /* 0x000fe40003f45070 */
[----:B------:R-:W-:Y:S01]  /*68d0*/  CS2R R48, SRZ ;  /* 0x0000000000307805 */ /* 0x000fe2000001ff00 */
[----:B------:R-:W-:Y:S01]  /*68e0*/  IMAD.IADD R47, R82, 0x1, R80 ;  /* 0x00000001522f7824 */ /* 0x000fe200078e0250 */
[----:B------:R-:W-:Y:S01]  /*68f0*/  P2R R113, PR, RZ, 0x4 ;  /* 0x00000004ff717803 */ /* 0x000fe20000000000 */
[----:B------:R-:W-:Y:S01]  /*6900*/  IMAD.IADD R46, R96, 0x1, R83 ;  /* 0x00000001602e7824 */ /* 0x000fe200078e0253 */
[----:B------:R3:W4:Y:S01]  /*6910*/  SYNCS.PHASECHK.TRANS64.TRYWAIT P0, [R89+URZ+0xb0], R2 ;  /* 0x0000b002590075a7 */ /* 0x00072200080011ff */
[----:B-1----:R-:W-:Y:S01]  /*6920*/  @P5 SEL R109, RZ, 0x1, !P1 ;  /* 0x00000001ff6d5807 */ /* 0x002fe20004800000 */
[----:B---3--:R-:W-:Y:S06]  /*6930*/  @!P5 BRA `(.L_x_108) ;  /* 0x000000000068d947 */ /* 0x008fec0003800000 */
[----:B------:R-:W-:Y:S01]  /*6940*/  ISETP.NE.AND P1, PT, R109, RZ, PT ;  /* 0x000000ff6d00720c */ /* 0x000fe20003f25270 */
[----:B------:R-:W-:Y:S01]  /*6950*/  BSSY B0, `(.L_x_109) ;  /* 0x000000d000007945 */ /* 0x000fe20003800000 */
[----:B------:R-:W-:Y:S02]  /*6960*/  CS2R R50, SRZ ;  /* 0x0000000000327805 */ /* 0x000fe4000001ff00 */
[----:B------:R-:W-:Y:S02]  /*6970*/  CS2R R48, SRZ ;  /* 0x0000000000307805 */ /* 0x000fe4000001ff00 */
[----:B------:R-:W-:Y:S02]  /*6980*/  CS2R R58, SRZ ;  /* 0x00000000003a7805 */ /* 0x000fe4000001ff00 */
[----:B------:R-:W-:Y:S02]  /*6990*/  CS2R R56, SRZ ;  /* 0x0000000000387805 */ /* 0x000fe4000001ff00 */
[----:B------:R-:W-:Y:S02]  /*69a0*/  CS2R R66, SRZ ;  /* 0x0000000000427805 */ /* 0x000fe4000001ff00 */
[----:B------:R-:W-:Y:S02]  /*69b0*/  CS2R R64, SRZ ;  /* 0x0000000000407805 */ /* 0x000fe4000001ff00 */
[----:B------:R-:W-:Y:S02]  /*69c0*/  CS2R R74, SRZ ;  /* 0x00000000004a7805 */ /* 0x000fe4000001ff00 */
[----:B------:R-:W-:Y:S01]  /*69d0*/  CS2R R72, SRZ ;  /* 0x0000000000487805 */ /* 0x000fe2000001ff00 */
[----:B------:R-:W-:Y:S06]  /*69e0*/  @P1 BRA `(.L_x_110) ;  /* 0x00000000000c1947 */ /* 0x000fec0003800000 */
[----:B------:R-:W-:Y:S04]  /*69f0*/  SHF.L.U32 R3, R111, 0x1f, RZ ;  /* 0x0000001f6f037819 */ /* 0x000fe800000006ff */
[----:B------:R-:W1:Y:S02]  /*6a00*/  SYNCS.PHASECHK.TRANS64.TRYWAIT P1, [R0+URZ+0x50], R3 ;  /* 0x00005003000075a7 */ /* 0x000e6400080211ff */
[----:B-1----:R-:W-:Y:S05]  /*6a10*/  @!P1 BRA `(.L_x_111) ;  /* 0x0000002400cc9947 */ /* 0x002fea0003800000 */
.L_x_110:
[----:B------:R-:W-:Y:S05]  /*6a20*/  BSYNC B0 ;  /* 0x0000000000007941 */ /* 0x000fea0003800000 */
.L_x_109:
[----:B------:R-:W-:Y:S01]  /*6a30*/  ISETP.NE.AND P1, PT, R113, RZ, PT ;  /* 0x000000ff7100720c */ /* 0x000fe20003f25270 */
[----:B------:R-:W-:Y:S04]  /*6a40*/  UIADD3 UR4, UPT, UPT, UR46, 0x1, URZ ;  /* 0x000000012e047890 */ /* 0x000fe8000fffe0ff */
[----:B------:R-:W-:Y:S04]  /*6a50*/  UISETP.NE.AND UP0, UPT, UR4, 0x3, UPT ;  /* 0x000000030400788c */ /* 0x000fe8000bf05270 */
[----:B------:R-:W-:Y:S02]  /*6a60*/  USEL UR5, URZ, 0x1, UP0 ;  /* 0x00000001ff057887 */ /* 0x000fe40008000000 */
[----:B------:R-:W-:Y:S02]  /*6a70*/  USEL UR4, UR4, URZ, UP0 ;  /* 0x000000ff04047287 */ /* 0x000fe40008000000 */
[----:B------:R3:W1:Y:S02]  /*6a80*/  @P1 LDS.128 R48, [R82] ;  /* 0x0000000052301984 */ /* 0x0006640000000c00 */
[----:B------:R-:W-:Y:S02]  /*6a90*/  LOP3.LUT R111, R111, UR5, RZ, 0x3c, !PT ;  /* 0x000000056f6f7c12 */ /* 0x000fe4000f8e3cff */
[----:B------:R3:W1:Y:S01]  /*6aa0*/  @P1 LDS.128 R56, [R83+0x10] ;  /* 0x0000100053381984 */ /* 0x0006620000000c00 */
[----:B------:R-:W-:Y:S03]  /*6ab0*/  IMAD.U32 R112, RZ, RZ, UR4 ;  /* 0x00000004ff707e24 */ /* 0x000fe6000f8e00ff */
[----:B------:R3:W1:Y:S04]  /*6ac0*/  @P1 LDS.128 R64, [R47+0x20] ;  /* 0x000020002f401984 */ /* 0x0006680000000c00 */
[----:B------:R3:W1:Y:S02]  /*6ad0*/  @P1 LDS.128 R72, [R46+0x10] ;  /* 0x000010002e481984 */ /* 0x0006640000000c00 */
.L_x_108:
[----:B------:R-:W-:Y:S05]  /*6ae0*/  BSYNC B1 ;  /* 0x0000000000017941 */ /* 0x000fea0003800000 */
.L_x_107:
[----:B-1----:R-:W-:Y:S04]  /*6af0*/  SHF.R.U32.HI R0, RZ, 0x15, R39 ;  /* 0x00000015ff007819 */ /* 0x002fe80000011627 */
[----:B------:R-:W-:Y:S01]  /*6b00*/  LOP3.LUT P1, RZ, R0, 0x3, R85, 0x48, !PT ;  /* 0x0000000300ff7812 */ /* 0x000fe20007824855 */
[----:B------:R-:W-:Y:S01]  /*6b10*/  @!UPT UIADD3 URZ, UPT, UPT, URZ, URZ, URZ ;  /* 0x000000fffffff290 */ /* 0x000fe2000fffe0ff */
[----:B----4-:R-:W-:Y:S11]  /*6b20*/  @P0 BRA `(.L_x_112) ;  /* 0x0000000000080947 */ /* 0x010ff60003800000 */
[----:B------:R-:W1:Y:S02]  /*6b30*/  SYNCS.PHASECHK.TRANS64.TRYWAIT P0, [R89+URZ+0xb0], R2 ;  /* 0x0000b002590075a7 */ /* 0x000e6400080011ff */
[----:B-1----:R-:W-:Y:S05]  /*6b40*/  @!P0 BRA `(.L_x_113) ;  /* 0x0000002400948947 */ /* 0x002fea0003800000 */
.L_x_112:
[----:B------:R-:W-:Y:S05]  /*6b50*/  @!P1 BRA `(.L_x_114) ;  /* 0x0000000000409947 */ /* 0x000fea0003800000 */
[----:B------:R-:W4:Y:S01]  /*6b60*/  LDCU.64 UR8, c[0x4][0x70] ;  /* 0x01000e00ff0877ac */ /* 0x000f220008000a00 */
[----:B------:R-:W-:Y:S01]  /*6b70*/  MOV R3, 0x0 ;  /* 0x0000000000037802 */ /* 0x000fe20000000f00 */
[----:B------:R-:W-:Y:S02]  /*6b80*/  HFMA2 R12, -RZ, RZ, 0, 5.9604644775390625e-08 ;  /* 0x00000001ff0c7431 */ /* 0x000fe400000001ff */
[----:B------:R-:W-:Y:S02]  /*6b90*/  IMAD.MOV.U32 R8, RZ, RZ, 0x192 ;  /* 0x00000192ff087424 */ /* 0x000fe400078e00ff */
[----:B------:R-:W-:Y:S01]  /*6ba0*/  IMAD.MOV.U32 R13, RZ, RZ, RZ ;  /* 0x000000ffff0d7224 */ /* 0x000fe200078e00ff */
[----:B------:R-:W5:Y:S01]  /*6bb0*/  LDCU.64 UR6, c[0x4][0x78] ;  /* 0x01000f00ff0677ac */ /* 0x000f620008000a00 */
[----:B-1----:R-:W1:Y:S01]  /*6bc0*/  LDC.64 R2, c[0x4][R3] ;  /* 0x0100000003027b82 */ /* 0x002e620000000a00 */
[----:B------:R-:W2:Y:S01]  /*6bd0*/  LDCU.64 UR4, c[0x4][0x10] ;  /* 0x01000200ff0477ac */ /* 0x000ea20008000a00 */
[----:B----4-:R-:W-:Y:S01]  /*6be0*/  MOV R5, UR9 ;  /* 0x0000000900057c02 */ /* 0x010fe20008000f00 */
[----:B------:R-:W-:Y:S01]  /*6bf0*/  IMAD.U32 R4, RZ, RZ, UR8 ;  /* 0x00000008ff047e24 */ /* 0x000fe2000f8e00ff */
[----:B-----5:R-:W-:Y:S01]  /*6c00*/  MOV R7, UR7 ;  /* 0x0000000700077c02 */ /* 0x020fe20008000f00 */
[----:B------:R-:W-:Y:S01]  /*6c10*/  IMAD.U32 R6, RZ, RZ, UR6 ;  /* 0x00000006ff067e24 */ /* 0x000fe2000f8e00ff */
[----:B--2---:R-:W-:Y:S01]  /*6c20*/  MOV R11, UR5 ;  /* 0x00000005000b7c02 */ /* 0x004fe20008000f00 */
[----:B------:R-:W-:Y:S02]  /*6c30*/  IMAD.U32 R10, RZ, RZ, UR4 ;  /* 0x00000004ff0a7e24 */ /* 0x000fe4000f8e00ff */
[----:B------:R-:W-:Y:S07]  /*6c40*/  LEPC R20, `(.L_x_114) ;  /* 0x000000001014794e */ /* 0x000fee0000000000 */
[----:B-1-3--:R-:W-:Y:S05]  /*6c50*/  CALL.ABS.NOINC R2 ;  /* 0x0000000002007343 */ /* 0x00afea0003c00000 */
.L_x_114:
[C---:B------:R-:W-:Y:S01]  /*6c60*/  SHF.L.U32 R40, R48.reuse, 0x10, RZ ;  /* 0x0000001030287819 */ /* 0x040fe200000006ff */
[----:B------:R-:W-:Y:S05]  /*6c70*/  WARPSYNC.ALL ;  /* 0x0000000000007948 */ /* 0x000fea0003800000 */
[----:B------:R-:W-:Y:S01]  /*6c80*/  R2UR UR4, R39 ;  /* 0x00000000270472ca */ /* 0x000fe200000e0000 */
[----:B------:R-:W-:Y:S01]  /*6c90*/  BSSY.RECONVERGENT B0, `(.L_x_115) ;  /* 0x0000087000007945 */ /* 0x000fe20003800200 */
[----:B------:R-:W-:Y:S02]  /*6ca0*/  LOP3.LUT R43, R48, 0xffff0000, RZ, 0xc0, !PT ;  /* 0xffff0000302b7812 */ /* 0x000fe400078ec0ff */
[----:B------:R-:W-:Y:S02]  /*6cb0*/  SHF.L.U32 R42, R49, 0x10, RZ ;  /* 0x00000010312a7819 */ /* 0x000fe400000006ff */
[----:B------:R-:W-:Y:S02]  /*6cc0*/  SHF.L.U32 R45, R51, 0x10, RZ ;  /* 0x00000010332d7819 */ /* 0x000fe400000006ff */
[----:B------:R-:W-:Y:S02]  /*6cd0*/  LOP3.LUT R44, R75, 0xffff0000, RZ, 0xc0, !PT ;  /* 0xffff00004b2c7812 */ /* 0x000fe400078ec0ff */
[----:B------:R-:W-:Y:S03]  /*6ce0*/  ISETP.NE.AND P0, PT, R98, RZ, PT ;  /* 0x000000ff6200720c */ /* 0x000fe60003f05270 */
[----:B------:R-:W2:Y:S02]  /*6cf0*/  LDTM.x32 R4, tmem[UR4] ;  /* 0x00000004000479ee */ /* 0x000ea400082c0000 */
[C---:B--2---:R-:W-:Y:S01]  /*6d00*/  FMUL R0, R38.reuse, R4 ;  /* 0x0000000426007220 */ /* 0x044fe20000400000 */
[C---:B-1----:R-:W-:Y:S01]  /*6d10*/  FMUL R2, R38.reuse, R5 ;  /* 0x0000000526027220 */ /* 0x042fe20000400000 */
[C---:B------:R-:W-:Y:S01]  /*6d20*/  FMUL R3, R38.reuse, R6 ;  /* 0x0000000626037220 */ /* 0x040fe20000400000 */
[----:B------:R-:W-:Y:S01]  /*6d30*/  FMUL R7, R38, R7 ;  /* 0x0000000726077220 */ /* 0x000fe20000400000 */
[----:B------:R-:W-:Y:S01]  /*6d40*/  FFMA R0, R41, R40, R0 ;  /* 0x0000002829007223 */ /* 0x000fe20000000000 */
[----:B------:R-:W-:Y:S01]  /*6d50*/  LOP3.LUT R40, R49, 0xffff0000, RZ, 0xc0, !PT ;  /* 0xffff000031287812 */ /* 0x000fe200078ec0ff */
[C---:B------:R-:W-:Y:S01]  /*6d60*/  FFMA R2, R41.reuse, R43, R2 ;  /* 0x0000002b29027223 */ /* 0x040fe20000000002 */
[C---:B------:R-:W-:Y:S01]  /*6d70*/  SHF.L.U32 R43, R50.reuse, 0x10, RZ ;  /* 0x00000010322b7819 */ /* 0x040fe200000006ff */
[C---:B------:R-:W-:Y:S01]  /*6d80*/  FFMA R3, R41.reuse, R42, R3 ;  /* 0x0000002a29037223 */ /* 0x040fe20000000003 */
[----:B------:R-:W-:Y:S01]  /*6d90*/  LOP3.LUT R42, R50, 0xffff0000, RZ, 0xc0, !PT ;  /* 0xffff0000322a7812 */ /* 0x000fe200078ec0ff */
[----:B------:R-:W-:Y:S01]  /*6da0*/  FMUL R4, R38, R8 ;  /* 0x0000000826047220 */ /* 0x000fe20000400000 */
[----:B------:R-:W-:Y:S01]  /*6db0*/  F2FP.BF16.F32.PACK_AB R52, R2, R0 ;  /* 0x000000000234723e */ /* 0x000fe200000010ff */
[----:B------:R-:W-:Y:S01]  /*6dc0*/  FFMA R7, R41, R40, R7 ;  /* 0x0000002829077223 */ /* 0x000fe20000000007 */
[----:B------:R-:W-:Y:S01]  /*6dd0*/  LOP3.LUT R40, R51, 0xffff0000, RZ, 0xc0, !PT ;  /* 0xffff000033287812 */ /* 0x000fe200078ec0ff */
[C---:B------:R-:W-:Y:S01]  /*6de0*/  FMUL R5, R38.reuse, R9 ;  /* 0x0000000926057220 */ /* 0x040fe20000400000 */
[C---:B------:R-:W-:Y:S01]  /*6df0*/  FMUL R6, R38.reuse, R10 ;  /* 0x0000000a26067220 */ /* 0x040fe20000400000 */
[----:B------:R-:W-:Y:S01]  /*6e00*/  FMUL R11, R38, R11 ;  /* 0x0000000b260b7220 */ /* 0x000fe20000400000 */
[----:B------:R-:W-:Y:S01]  /*6e10*/  F2FP.BF16.F32.PACK_AB R53, R7, R3 ;  /* 0x000000030735723e */ /* 0x000fe200000010ff */
[C---:B------:R-:W-:Y:S01]  /*6e20*/  FFMA R4, R41.reuse, R43, R4 ;  /* 0x0000002b29047223 */ /* 0x040fe20000000004 */
[C---:B------:R-:W-:Y:S01]  /*6e30*/  SHF.L.U32 R43, R56.reuse, 0x10, RZ ;  /* 0x00000010382b7819 */ /* 0x040fe200000006ff */
[----:B------:R-:W-:Y:S01]  /*6e40*/  FFMA R5, R41, R42, R5 ;  /* 0x0000002a29057223 */ /* 0x000fe20000000005 */
[----:B------:R-:W-:Y:S01]  /*6e50*/  LOP3.LUT R42, R57, 0xffff0000, RZ, 0xc0, !PT ;  /* 0xffff0000392a7812 */ /* 0x000fe200078ec0ff */
[----:B------:R-:W-:Y:S01]  /*6e60*/  FFMA R6, R41, R45, R6 ;  /* 0x0000002d29067223 */ /* 0x000fe20000000006 */
[----:B------:R-:W-:Y:S01]  /*6e70*/  SHF.L.U32 R45, R57, 0x10, RZ ;  /* 0x00000010392d7819 */ /* 0x000fe200000006ff */
[----:B------:R-:W-:Y:S01]  /*6e80*/  FFMA R11, R41, R40, R11 ;  /* 0x00000028290b7223 */ /* 0x000fe2000000000b */
[----:B------:R-:W-:Y:S01]  /*6e90*/  LOP3.LUT R40, R56, 0xffff0000, RZ, 0xc0, !PT ;  /* 0xffff000038287812 */ /* 0x000fe200078ec0ff */
[C---:B------:R-:W-:Y:S01]  /*6ea0*/  FMUL R8, R38.reuse, R12 ;  /* 0x0000000c26087220 */ /* 0x040fe20000400000 */
[----:B------:R-:W-:Y:S01]  /*6eb0*/  F2FP.BF16.F32.PACK_AB R54, R5, R4 ;  /* 0x000000040536723e */ /* 0x000fe200000010ff */
[C---:B------:R-:W-:Y:S01]  /*6ec0*/  FMUL R9, R38.reuse, R13 ;  /* 0x0000000d26097220 */ /* 0x040fe20000400000 */
[----:B------:R-:W-:Y:S01]  /*6ed0*/  F2FP.BF16.F32.PACK_AB R55, R11, R6 ;  /* 0x000000060b37723e */ /* 0x000fe200000010ff */
[C---:B------:R-:W-:Y:S01]  /*6ee0*/  FMUL R10, R38.reuse, R14 ;  /* 0x0000000e260a7220 */ /* 0x040fe20000400000 */
[----:B------:R-:W-:Y:S01]  /*6ef0*/  FMUL R15, R38, R15 ;  /* 0x0000000f260f7220 */ /* 0x000fe20000400000 */
[----:B------:R-:W-:Y:S01]  /*6f00*/  FFMA R8, R41, R43, R8 ;  /* 0x0000002b29087223 */ /* 0x000fe20000000008 */
[----:B------:R-:W-:Y:S01]  /*6f10*/  SHF.L.U32 R43, R59, 0x10, RZ ;  /* 0x000000103b2b7819 */ /* 0x000fe200000006ff */
[C---:B------:R-:W-:Y:S01]  /*6f20*/  FFMA R9, R41.reuse, R40, R9 ;  /* 0x0000002829097223 */ /* 0x040fe20000000009 */
[C---:B------:R-:W-:Y:S01]  /*6f30*/  SHF.L.U32 R40, R58.reuse, 0x10, RZ ;  /* 0x000000103a287819 */ /* 0x040fe200000006ff */
        /* <DEDUP_REMOVED lines=8> */
[----:B------:R-:W-:Y:S01]  /*6fc0*/  FMUL R14, R38, R18 ;  /* 0x00000012260e7220 */ /* 0x000fe20000400000 */
[----:B------:R-:W-:Y:S01]  /*6fd0*/  FFMA R12, R41, R40, R12 ;  /* 0x00000028290c7223 */ /* 0x000fe2000000000c */
[----:B------:R-:W-:Y:S01]  /*6fe0*/  LOP3.LUT R40, R59, 0xffff0000, RZ, 0xc0, !PT ;  /* 0xffff00003b287812 */ /* 0x000fe200078ec0ff */
[C---:B------:R-:W-:Y:S01]  /*6ff0*/  FFMA R13, R41.reuse, R42, R13 ;  /* 0x0000002a290d7223 */ /* 0x040fe2000000000d */
[----:B------:R-:W-:Y:S01]  /*7000*/  LOP3.LUT R42, R64, 0xffff0000, RZ, 0xc0, !PT ;  /* 0xffff0000402a7812 */ /* 0x000fe200078ec0ff */
[----:B------:R-:W-:Y:S01]  /*7010*/  FMUL R19, R38, R19 ;  /* 0x0000001326137220 */ /* 0x000fe20000400000 */
[----:B------:R-:W-:Y:S01]  /*7020*/  FFMA R14, R41, R43, R14 ;  /* 0x0000002b290e7223 */ /* 0x000fe2000000000e */
[----:B------:R-:W-:Y:S01]  /*7030*/  SHF.L.U32 R43, R64, 0x10, RZ ;  /* 0x00000010402b7819 */ /* 0x000fe200000006ff */
[----:B------:R1:W-:Y:S01]  /*7040*/  STS.128 [R82], R52 ;  /* 0x0000003452007388 */ /* 0x0003e20000000c00 */
[----:B------:R-:W-:Y:S01]  /*7050*/  F2FP.BF16.F32.PACK_AB R62, R13, R12 ;  /* 0x0000000c0d3e723e */ /* 0x000fe200000010ff */
[C---:B------:R-:W-:Y:S01]  /*7060*/  FMUL R16, R38.reuse, R20 ;  /* 0x0000001426107220 */ /* 0x040fe20000400000 */
        /* <DEDUP_REMOVED lines=8> */
[C---:B------:R-:W-:Y:S01]  /*70f0*/  FFMA R17, R41.reuse, R42, R17 ;  /* 0x0000002a29117223 */ /* 0x040fe20000000011 */
[----:B------:R-:W-:Y:S01]  /*7100*/  FFMA R18, R41, R45, R18 ;  /* 0x0000002d29127223 */ /* 0x000fe20000000012 */
[----:B------:R1:W-:Y:S01]  /*7110*/  STS.128 [R83+0x10], R60 ;  /* 0x0000103c53007388 */ /* 0x0003e20000000c00 */
[----:B------:R-:W-:Y:S01]  /*7120*/  SHF.L.U32 R45, R67, 0x10, RZ ;  /* 0x00000010432d7819 */ /* 0x000fe200000006ff */
[----:B------:R-:W-:Y:S01]  /*7130*/  FFMA R23, R41, R40, R23 ;  /* 0x0000002829177223 */ /* 0x000fe20000000017 */
[----:B------:R-:W-:Y:S01]  /*7140*/  LOP3.LUT R40, R66, 0xffff0000, RZ, 0xc0, !PT ;  /* 0xffff000042287812 */ /* 0x000fe200078ec0ff */
[C---:B------:R-:W-:Y:S01]  /*7150*/  FMUL R20, R38.reuse, R24 ;  /* 0x0000001826147220 */ /* 0x040fe20000400000 */
[----:B------:R-:W-:Y:S01]  /*7160*/  LOP3.LUT R42, R67, 0xffff0000, RZ, 0xc0, !PT ;  /* 0xffff0000432a7812 */ /* 0x000fe200078ec0ff */
[C---:B------:R-:W-:Y:S01]  /*7170*/  FMUL R21, R38.reuse, R25 ;  /* 0x0000001926157220 */ /* 0x040fe20000400000 */
[----:B------:R-:W-:Y:S01]  /*7180*/  F2FP.BF16.F32.PACK_AB R68, R17, R16 ;  /* 0x000000101144723e */ /* 0x000fe200000010ff */
[C---:B------:R-:W-:Y:S01]  /*7190*/  FMUL R22, R38.reuse, R26 ;  /* 0x0000001a26167220 */ /* 0x040fe20000400000 */
[----:B------:R-:W-:Y:S01]  /*71a0*/  FMUL R27, R38, R27 ;  /* 0x0000001b261b7220 */ /* 0x000fe20000400000 */
[C---:B------:R-:W-:Y:S01]  /*71b0*/  FFMA R20, R41.reuse, R43, R20 ;  /* 0x0000002b29147223 */ /* 0x040fe20000000014 */
[C---:B------:R-:W-:Y:S01]  /*71c0*/  FFMA R21, R41.reuse, R40, R21 ;  /* 0x0000002829157223 */ /* 0x040fe20000000015 */
[C---:B------:R-:W-:Y:S01]  /*71d0*/  FFMA R22, R41.reuse, R45, R22 ;  /* 0x0000002d29167223 */ /* 0x040fe20000000016 */
[----:B------:R-:W-:Y:S01]  /*71e0*/  FFMA R27, R41, R42, R27 ;  /* 0x0000002a291b7223 */ /* 0x000fe2000000001b */
[----:B------:R-:W-:Y:S01]  /*71f0*/  SHF.L.U32 R40, R72, 0x10, RZ ;  /* 0x0000001048287819 */ /* 0x000fe200000006ff */
[----:B------:R-:W-:Y:S01]  /*7200*/  FMUL R24, R38, R28 ;  /* 0x0000001c26187220 */ /* 0x000fe20000400000 */
[----:B------:R-:W-:Y:S01]  /*7210*/  LOP3.LUT R42, R72, 0xffff0000, RZ, 0xc0, !PT ;  /* 0xffff0000482a7812 */ /* 0x000fe200078ec0ff */
[C---:B------:R-:W-:Y:S01]  /*7220*/  FMUL R25, R38.reuse, R29 ;  /* 0x0000001d26197220 */ /* 0x040fe20000400000 */
[----:B------:R-:W-:Y:S01]  /*7230*/  SHF.L.U32 R43, R73, 0x10, RZ ;  /* 0x00000010492b7819 */ /* 0x000fe200000006ff */
[C---:B------:R-:W-:Y:S01]  /*7240*/  FMUL R26, R38.reuse, R30 ;  /* 0x0000001e261a7220 */ /* 0x040fe20000400000 */
[C---:B------:R-:W-:Y:S01]  /*7250*/  FFMA R24, R41.reuse, R40, R24 ;  /* 0x0000002829187223 */ /* 0x040fe20000000018 */
[----:B------:R-:W-:Y:S01]  /*7260*/  FFMA R25, R41, R42, R25 ;  /* 0x0000002a29197223 */ /* 0x000fe20000000019 */
[----:B------:R-:W-:Y:S01]  /*7270*/  LOP3.LUT R40, R73, 0xffff0000, RZ, 0xc0, !PT ;  /* 0xffff000049287812 */ /* 0x000fe200078ec0ff */
[----:B------:R-:W-:Y:S01]  /*7280*/  FFMA R26, R41, R43, R26 ;  /* 0x0000002b291a7223 */ /* 0x000fe2000000001a */
[----:B------:R-:W-:Y:S01]  /*7290*/  FMUL R31, R38, R31 ;  /* 0x0000001f261f7220 */ /* 0x000fe20000400000 */
[----:B------:R-:W-:Y:S01]  /*72a0*/  SHF.L.U32 R43, R74, 0x10, RZ ;  /* 0x000000104a2b7819 */ /* 0x000fe200000006ff */
[----:B------:R-:W-:Y:S01]  /*72b0*/  FMUL R28, R38, R32 ;  /* 0x00000020261c7220 */ /* 0x000fe20000400000 */
[----:B------:R-:W-:Y:S01]  /*72c0*/  LOP3.LUT R42, R74, 0xffff0000, RZ, 0xc0, !PT ;  /* 0xffff00004a2a7812 */ /* 0x000fe200078ec0ff */
[C---:B------:R-:W-:Y:S01]  /*72d0*/  FMUL R29, R38.reuse, R33 ;  /* 0x00000021261d7220 */ /* 0x040fe20000400000 */
[----:B------:R-:W-:Y:S01]  /*72e0*/  SHF.L.U32 R45, R75, 0x10, RZ ;  /* 0x000000104b2d7819 */ /* 0x000fe200000006ff */
[C---:B------:R-:W-:Y:S01]  /*72f0*/  FMUL R30, R38.reuse, R34 ;  /* 0x00000022261e7220 */ /* 0x040fe20000400000 */
[----:B------:R-:W-:Y:S01]  /*7300*/  FFMA R31, R41, R40, R31 ;  /* 0x00000028291f7223 */ /* 0x000fe2000000001f */
[----:B------:R-:W-:Y:S01]  /*7310*/  FMUL R35, R38, R35 ;  /* 0x0000002326237220 */ /* 0x000fe20000400000 */
[----:B------:R-:W-:Y:S01]  /*7320*/  F2FP.BF16.F32.PACK_AB R69, R23, R18 ;  /* 0x000000121745723e */ /* 0x000fe200000010ff */
[----:B------:R-:W-:Y:S01]  /*7330*/  FFMA R28, R41, R43, R28 ;  /* 0x0000002b291c7223 */ /* 0x000fe2000000001c */
[----:B------:R-:W-:Y:S01]  /*7340*/  F2FP.BF16.F32.PACK_AB R70, R21, R20 ;  /* 0x000000141546723e */ /* 0x000fe200000010ff */
[----:B------:R-:W-:Y:S01]  /*7350*/  FFMA R29, R41, R42, R29 ;  /* 0x0000002a291d7223 */ /* 0x000fe2000000001d */
[----:B------:R-:W-:Y:S01]  /*7360*/  F2FP.BF16.F32.PACK_AB R71, R27, R22 ;  /* 0x000000161b47723e */ /* 0x000fe200000010ff */
[C---:B------:R-:W-:Y:S01]  /*7370*/  FFMA R30, R41.reuse, R45, R30 ;  /* 0x0000002d291e7223 */ /* 0x040fe2000000001e */
[----:B------:R-:W-:Y:S01]  /*7380*/  FFMA R35, R41, R44, R35 ;  /* 0x0000002c29237223 */ /* 0x000fe20000000023 */
[----:B------:R-:W-:Y:S02]  /*7390*/  F2FP.BF16.F32.PACK_AB R104, R25, R24 ;  /* 0x000000181968723e */ /* 0x000fe400000010ff */
[----:B------:R1:W-:Y:S01]  /*73a0*/  STS.128 [R47+0x20], R68 ;  /* 0x000020442f007388 */ /* 0x0003e20000000c00 */
[----:B------:R-:W-:Y:S02]  /*73b0*/  F2FP.BF16.F32.PACK_AB R105, R31, R26 ;  /* 0x0000001a1f69723e */ /* 0x000fe400000010ff */
[----:B------:R-:W-:Y:S02]  /*73c0*/  F2FP.BF16.F32.PACK_AB R106, R29, R28 ;  /* 0x0000001c1d6a723e */ /* 0x000fe400000010ff */
[----:B------:R-:W-:Y:S05]  /*73d0*/  F2FP.BF16.F32.PACK_AB R107, R35, R30 ;  /* 0x0000001e236b723e */ /* 0x000fea00000010ff */
[----:B------:R1:W-:Y:S01]  /*73e0*/  STS.128 [R46+0x10], R104 ;  /* 0x000010682e007388 */ /* 0x0003e20000000c00 */
[----:B------:R-:W-:Y:S01]  /*73f0*/  @!PT LDS RZ, [RZ] ;  /* 0x00000000fffff984 */ /* 0x000fe20000000800 */
[----:B------:R-:W-:Y:S01]  /*7400*/  @!PT LDS RZ, [RZ] ;  /* 0x00000000fffff984 */ /* 0x000fe20000000800 */
[----:B------:R-:W-:Y:S01]  /*7410*/  @!PT LDS RZ, [RZ] ;  /* 0x00000000fffff984 */ /* 0x000fe20000000800 */
[----:B------:R-:W-:Y:S01]  /*7420*/  @!PT LDS RZ, [RZ] ;  /* 0x00000000fffff984 */ /* 0x000fe20000000800 */
[----:B------:R2:W-:Y:S07]  /*7430*/  MEMBAR.ALL.CTA ;  /* 0x0000000000007992 */ /* 0x0005ee0000008000 */
[----:B--2---:R-:W2:Y:S02]  /*7440*/  FENCE.VIEW.ASYNC.S ;  /* 0x00000000000073c6 */ /* 0x004ea40000000000 */
[----:B--2---:R-:W-:Y:S06]  /*7450*/  BAR.SYNC.DEFER_BLOCKING 0x1, 0x80 ;  /* 0x0042000000007b1d */ /* 0x004fec0000010000 */
[----:B------:R-:W-:Y:S05]  /*7460*/  @P0 BRA `(.L_x_116) ;  /* 0x0000000000240947 */ /* 0x000fea0003800000 */
[----:B------:R-:W2:Y:S01]  /*7470*/  LDCU.64 UR6, c[0x0][0x348] ;  /* 0x00006900ff0677ac */ /* 0x000ea20008000a00 */
[----:B------:R-:W-:Y:S01]  /*7480*/  R2UR UR5, R110 ;  /* 0x000000006e0572ca */ /* 0x000fe200000e0000 */
[----:B------:R-:W-:Y:S11]  /*7490*/  UMOV UR51, UR36 ;  /* 0x0000002400337c82 */ /* 0x000ff60008000000 */
[----:B------:R-:W-:Y:S01]  /*74a0*/  @!UPT UIADD3 URZ, UPT, UPT, URZ, URZ, URZ ;  /* 0x000000fffffff290 */ /* 0x000fe2000fffe0ff */
[----:B------:R-:W-:Y:S02]  /*74b0*/  UIADD3 UR48, UPT, UPT, UR47, 0x200, UR5 ;  /* 0x000002002f307890 */ /* 0x000fe4000fffe005 */
[----:B--2---:R-:W-:Y:S04]  /*74c0*/  UIADD3 UR4, UP0, UPT, UR6, 0x680, URZ ;  /* 0x0000068006047890 */ /* 0x004fe8000ff1e0ff */
[----:B------:R-:W-:Y:S09]  /*74d0*/  UIADD3.X UR5, UPT, UPT, URZ, UR7, URZ, UP0, !UPT ;  /* 0x00000007ff057290 */ /* 0x000ff200087fe4ff */
[----:B------:R2:W-:Y:S02]  /*74e0*/  UTMASTG.3D [UR48], [UR4] ;  /* 0x00000030040073b5 */ /* 0x0005e40008010000 */
[----:B--2---:R0:W-:Y:S02]  /*74f0*/  UTMACMDFLUSH ;  /* 0x00000000000079b7 */ /* 0x0041e40000000000 */
.L_x_116:
[----:B------:R-:W-:Y:S05]  /*7500*/  BSYNC.RECONVERGENT B0 ;  /* 0x0000000000007941 */ /* 0x000fea0003800200 */
.L_x_115:
[----:B------:R-:W-:Y:S01]  /*7510*/  UIADD3 UR44, UPT, UPT, UR46, 0x1, URZ ;  /* 0x000000012e2c7890 */ /* 0x000fe2000fffe0ff */
[----:B------:R-:W-:Y:S03]  /*7520*/  BSSY.RECONVERGENT B0, `(.L_x_117) ;  /* 0x0000005000007945 */ /* 0x000fe60003800200 */
[----:B------:R-:W-:Y:S04]  /*7530*/  UISETP.NE.AND UP0, UPT, UR44, 0x3, UPT ;  /* 0x000000032c00788c */ /* 0x000fe8000bf05270 */
[----:B------:R-:W-:Y:S01]  /*7540*/  USEL UR45, UR44, URZ, UP0 ;  /* 0x000000ff2c2d7287 */ /* 0x000fe20008000000 */
[----:B------:R-:W-:Y:S11]  /*7550*/  @P0 BRA `(.L_x_118) ;  /* 0x0000000000040947 */ /* 0x000ff60003800000 */
[----:B------:R-:W-:Y:S04]  /*7560*/  DEPBAR.LE SB0, 0x1 ;  /* 0x000080400000791a */ /* 0x000fe80000000000 */
.L_x_118:
[----:B------:R-:W-:Y:S05]  /*7570*/  BSYNC.RECONVERGENT B0 ;  /* 0x0000000000007941 */ /* 0x000fea0003800200 */
.L_x_117:
[----:B------:R-:W-:Y:S01]  /*7580*/  BAR.SYNC.DEFER_BLOCKING 0x1, 0x80 ;  /* 0x0042000000007b1d */ /* 0x000fe20000010000 */
[----:B------:R-:W-:Y:S01]  /*7590*/  ISETP.NE.AND P1, PT, R108, RZ, PT ;  /* 0x000000ff6c00720c */ /* 0x000fe20003f25270 */
[----:B------:R-:W-:Y:S01]  /*75a0*/  UISETP.NE.AND UP0, UPT, UR53, URZ, UPT ;  /* 0x000000ff3500728c */ /* 0x000fe2000bf05270 */
[----:B------:R-:W-:Y:S11]  /*75b0*/  LEA R2, R112, UR47, 0x3 ;  /* 0x0000002f70027c11 */ /* 0x000ff6000f8e18ff */
[----:B------:R-:W-:Y:S01]  /*75c0*/  @P1 SHF.L.U32 R3, R111, 0x1f, RZ ;  /* 0x0000001f6f031819 */ /* 0x000fe200000006ff */
[----:B------:R-:W-:Y:S06]  /*75d0*/  BRA.U !UP0, `(.L_x_119) ;  /* 0x0000000108247547 */ /* 0x000fec000b800000 */
[----:B------:R-:W-:Y:S01]  /*75e0*/  IMAD.U32 R5, RZ, RZ, UR52 ;  /* 0x00000034ff057e24 */ /* 0x000fe2000f8e00ff */
[----:B------:R-:W-:Y:S01]  /*75f0*/  MOV R0, UR55 ;  /* 0x0000003700007c02 */ /* 0x000fe20008000f00 */
[----:B------:R-:W-:Y:S03]  /*7600*/  UIADD3 UR4, UPT, UPT, UR52, 0x1, URZ ;  /* 0x0000000134047890 */ /* 0x000fe6000fffe0ff */
[----:B------:R-:W-:Y:S01]  /*7610*/  @P1 LEA R5, R5, UR47, 0x3 ;  /* 0x0000002f05051c11 */ /* 0x000fe2000f8e18ff */
[----:B------:R-:W-:Y:S04]  /*7620*/  UISETP.NE.AND UP0, UPT, UR4, 0x3, UPT ;  /* 0x000000030400788c */ /* 0x000fe8000bf05270 */
[----:B------:R-:W-:Y:S01]  /*7630*/  @P1 VIADD R5, R5, 0x68 ;  /* 0x0000006805051836 */ /* 0x000fe20000000000 */
[----:B------:R-:W-:Y:S04]  /*7640*/  USEL UR52, UR4, URZ, UP0 ;  /* 0x000000ff04347287 */ /* 0x000fe80008000000 */
[----:B------:R-:W-:Y:S04]  /*7650*/  @P1 PRMT R0, R0, 0x654, R5 ;  /* 0x0000065400001816 */ /* 0x000fe80000000005 */
[----:B------:R2:W-:Y:S04]  /*7660*/  @P1 SYNCS.ARRIVE.TRANS64.RED.A1T0 RZ, [R0+URZ], RZ ;  /* 0x000000ff00ff19a7 */ /* 0x0005e800081004ff */
.L_x_119:
[----:B------:R-:W4:Y:S01]  /*7670*/  @P1 SYNCS.PHASECHK.TRANS64.TRYWAIT P0, [R2+URZ+0x50], R3 ;  /* 0x00005003020015a7 */ /* 0x000f2200080011ff */
[----:B------:R-:W-:Y:S01]  /*7680*/  BSSY B1, `(.L_x_120) ;  /* 0x0000015000017945 */ /* 0x000fe20003800000 */
[----:B----4-:R-:W-:Y:S03]  /*7690*/  @P1 SEL R109, RZ, 0x1, !P0 ;  /* 0x00000001ff6d1807 */ /* 0x010fe60004000000 */
[----:B------:R-:W-:Y:S05]  /*76a0*/  @!P1 BRA `(.L_x_121) ;  /* 0x0000000000489947 */ /* 0x000fea0003800000 */
[----:B------:R-:W-:Y:S01]  /*76b0*/  ISETP.NE.AND P1, PT, R113, RZ, PT ;  /* 0x000000ff7100720c */ /* 0x000fe20003f25270 */
[----:B------:R-:W-:Y:S01]  /*76c0*/  BSSY B0, `(.L_x_122) ;  /* 0x000000a000007945 */ /* 0x000fe20003800000 */
[----:B------:R-:W-:Y:S11]  /*76d0*/  ISETP.NE.AND P0, PT, R109, RZ, PT ;  /* 0x000000ff6d00720c */ /* 0x000ff60003f05270 */
[----:B------:R-:W-:Y:S04]  /*76e0*/  @P1 IMAD R112, R112, 0x2000, R97 ;  /* 0x0000200070701824 */ /* 0x000fe800078e0261 */
[----:B------:R-:W-:Y:S01]  /*76f0*/  @P1 IMAD.IADD R5, R81, 0x1, R112 ;  /* 0x0000000151051824 */ /* 0x000fe200078e0270 */
[----:B------:R-:W-:Y:S03]  /*7700*/  @P1 IADD3 R3, PT, PT, R80, R112, RZ ;  /* 0x0000007050031210 */ /* 0x000fe60007ffe0ff */
[----:B--2---:R-:W-:Y:S01]  /*7710*/  @P1 IMAD.IADD R0, R96, 0x1, R5 ;  /* 0x0000000160001824 */ /* 0x004fe200078e0205 */
[----:B------:R-:W-:Y:S06]  /*7720*/  @P0 BRA `(.L_x_123) ;  /* 0x00000000000c0947 */ /* 0x000fec0003800000 */
[----:B------:R-:W-:Y:S04]  /*7730*/  SHF.L.U32 R111, R111, 0x1f, RZ ;  /* 0x0000001f6f6f7819 */ /* 0x000fe800000006ff */
[----:B------:R-:W2:Y:S02]  /*7740*/  SYNCS.PHASECHK.TRANS64.TRYWAIT P0, [R2+URZ+0x50], R111 ;  /* 0x0000506f020075a7 */ /* 0x000ea400080011ff */
[----:B--2---:R-:W-:Y:S05]  /*7750*/  @!P0 BRA `(.L_x_124) ;  /* 0x0000001800a48947 */ /* 0x004fea0003800000 */
.L_x_123:
[----:B------:R-:W-:Y:S05]  /*7760*/  BSYNC B0 ;  /* 0x0000000000007941 */ /* 0x000fea0003800000 */
.L_x_122:
[----:B------:R-:W-:Y:S11]  /*7770*/  ISETP.NE.AND P0, PT, R113, RZ, PT ;  /* 0x000000ff7100720c */ /* 0x000ff60003f05270 */
[----:B------:R-:W-:Y:S02]  /*7780*/  @!UPT UIADD3 URZ, UPT, UPT, URZ, URZ, URZ ;  /* 0x000000fffffff290 */ /* 0x000fe4000fffe0ff */
[----:B------:R4:W1:Y:S04]  /*7790*/  @P0 LDS.128 R48, [R112] ;  /* 0x0000000070300984 */ /* 0x0008680000000c00 */
[----:B------:R4:W1:Y:S04]  /*77a0*/  @P0 LDS.128 R64, [R3+0x20] ;  /* 0x0000200003400984 */ /* 0x0008680000000c00 */
[----:B------:R4:W1:Y:S04]  /*77b0*/  @P0 LDS.128 R56, [R5+0x10] ;  /* 0x0000100005380984 */ /* 0x0008680000000c00 */
[----:B------:R4:W1:Y:S02]  /*77c0*/  @P0 LDS.128 R72, [R0+0x10] ;  /* 0x0000100000480984 */ /* 0x0008640000000c00 */
.L_x_121:
[----:B------:R-:W-:Y:S05]  /*77d0*/  BSYNC B1 ;  /* 0x0000000000017941 */ /* 0x000fea0003800000 */
.L_x_120:
[----:B--2-4-:R-:W-:Y:S05]  /*77e0*/  VIADD R0, R39, 0x20 ;  /* 0x0000002027007836 */ /* 0x014fea0000000000 */
[----:B------:R-:W-:Y:S04]  /*77f0*/  SHF.R.U32.HI R0, RZ, 0x15, R0 ;  /* 0x00000015ff007819 */ /* 0x000fe80000011600 */
[----:B------:R-:W-:Y:S11]  /*7800*/  LOP3.LUT P0, RZ, R0, 0x3, R85, 0x48, !PT ;  /* 0x0000000300ff7812 */ /* 0x000ff60007804855 */
[----:B------:R-:W-:Y:S02]  /*7810*/  @!UPT UIADD3 URZ, UPT, UPT, URZ, URZ, URZ ;  /* 0x000000fffffff290 */ /* 0x000fe4000fffe0ff */
[----:B------:R-:W-:Y:S05]  /*7820*/  @!P0 BRA `(.L_x_125) ;  /* 0x0000000000408947 */ /* 0x000fea0003800000 */
[----:B------:R-:W2:Y:S01]  /*7830*/  LDCU.64 UR8, c[0x4][0x70] ;  /* 0x01000e00ff0877ac */ /* 0x000ea20008000a00 */
[----:B------:R-:W-:Y:S01]  /*7840*/  MOV R3, 0x0 ;  /* 0x0000000000037802 */ /* 0x000fe20000000f00 */
[----:B------:R-:W-:Y:S02]  /*7850*/  HFMA2 R12, -RZ, RZ, 0, 5.9604644775390625e-08 ;  /* 0x00000001ff0c7431 */ /* 0x000fe400000001ff */
[----:B------:R-:W-:Y:S02]  /*7860*/  IMAD.MOV.U32 R8, RZ, RZ, 0x192 ;  /* 0x00000192ff087424 */ /* 0x000fe400078e00ff */
[----:B------:R-:W-:Y:S01]  /*7870*/  IMAD.MOV.U32 R13, RZ, RZ, RZ ;  /* 0x000000ffff0d7224 */ /* 0x000fe200078e00ff */
[----:B------:R-:W4:Y:S01]  /*7880*/  LDCU.64 UR6, c[0x4][0x78] ;  /* 0x01000f00ff0677ac */ /* 0x000f220008000a00 */
[----:B------:R-:W1:Y:S01]  /*7890*/  LDC.64 R2, c[0x4][R3] ;  /* 0x0100000003027b82 */ /* 0x000e620000000a00 */
[----:B------:R-:W5:Y:S01]  /*78a0*/  LDCU.64 UR4, c[0x4][0x10] ;  /* 0x01000200ff0477ac */ /* 0x000f620008000a00 */
[----:B--2---:R-:W-:Y:S01]  /*78b0*/  MOV R5, UR9 ;  /* 0x0000000900057c02 */ /* 0x004fe20008000f00 */
[----:B------:R-:W-:Y:S01]  /*78c0*/  IMAD.U32 R4, RZ, RZ, UR8 ;  /* 0x00000008ff047e24 */ /* 0x000fe2000f8e00ff */
[----:B----4-:R-:W-:Y:S01]  /*78d0*/  MOV R7, UR7 ;  /* 0x0000000700077c02 */ /* 0x010fe20008000f00 */
[----:B------:R-:W-:Y:S01]  /*78e0*/  IMAD.U32 R6, RZ, RZ, UR6 ;  /* 0x00000006ff067e24 */ /* 0x000fe2000f8e00ff */
[----:B-----5:R-:W-:Y:S01]  /*78f0*/  MOV R11, UR5 ;  /* 0x00000005000b7c02 */ /* 0x020fe20008000f00 */
[----:B------:R-:W-:Y:S02]  /*7900*/  IMAD.U32 R10, RZ, RZ, UR4 ;  /* 0x00000004ff0a7e24 */ /* 0x000fe4000f8e00ff */
[----:B------:R-:W-:Y:S07]  /*7910*/  LEPC R20, `(.L_x_125) ;  /* 0x000000001014794e */ /* 0x000fee0000000000 */
[----:B-1-3--:R-:W-:Y:S05]  /*7920*/  CALL.ABS.NOINC R2 ;  /* 0x0000000002007343 */ /* 0x00afea0003c00000 */
.L_x_125:
[----:B------:R-:W-:Y:S01]  /*7930*/  ISETP.NE.AND P0, PT, R98, RZ, PT ;  /* 0x000000ff6200720c */ /* 0x000fe20003f05270 */
[----:B------:R-:W-:Y:S05]  /*7940*/  WARPSYNC.ALL ;  /* 0x0000000000007948 */ /* 0x000fea0003800000 */
[----:B------:R-:W-:Y:S01]  /*7950*/  R2UR UR4, R39 ;  /* 0x00000000270472ca */ /* 0x000fe200000e0000 */
[----:B------:R-:W-:Y:S01]  /*7960*/  BSSY.RECONVERGENT B0, `(.L_x_126) ;  /* 0x0000090000007945 */ /* 0x000fe20003800200 */
[C---:B-1----:R-:W-:Y:S02]  /*7970*/  SHF.L.U32 R40, R48.reuse, 0x10, RZ ;  /* 0x0000001030287819 */ /* 0x042fe400000006ff */
[----:B------:R-:W-:Y:S02]  /*7980*/  LOP3.LUT R42, R48, 0xffff0000, RZ, 0xc0, !PT ;  /* 0xffff0000302a7812 */ /* 0x000fe400078ec0ff */
[C---:B------:R-:W-:Y:S02]  /*7990*/  SHF.L.U32 R43, R49.reuse, 0x10, RZ ;  /* 0x00000010312b7819 */ /* 0x040fe400000006ff */
[----:B------:R-:W-:Y:S02]  /*79a0*/  LOP3.LUT R44, R49, 0xffff0000, RZ, 0xc0, !PT ;  /* 0xffff0000312c7812 */ /* 0x000fe400078ec0ff */
[C---:B------:R-:W-:Y:S02]  /*79b0*/  SHF.L.U32 R45, R50.reuse, 0x10, RZ ;  /* 0x00000010322d7819 */ /* 0x040fe400000006ff */
[----:B---3--:R-:W-:Y:S01]  /*79c0*/  LOP3.LUT R46, R50, 0xffff0000, RZ, 0xc0, !PT ;  /* 0xffff0000322e7812 */ /* 0x008fe200078ec0ff */
[----:B------:R-:W1:Y:S01]  /*79d0*/  LDTM.x32 R4, tmem[UR4+0x20] ;  /* 0x00002004000479ee */ /* 0x000e6200082c0000 */
[C---:B------:R-:W-:Y:S01]  /*79e0*/  SHF.L.U32 R47, R51.reuse, 0x10, RZ ;  /* 0x00000010332f7819 */ /* 0x040fe200000006ff */
[----:B------:R-:W-:Y:S01]  /*79f0*/  USHF.L.U32 UR4, UR45, 0xd, URZ ;  /* 0x0000000d2d047899 */ /* 0x000fe200080006ff */
[----:B------:R-:W-:Y:S01]  /*7a00*/  LOP3.LUT R48, R51, 0xffff0000, RZ, 0xc0, !PT ;  /* 0xffff000033307812 */ /* 0x000fe200078ec0ff */
[----:B------:R-:W-:Y:S01]  /*7a10*/  NOP ;  /* 0x0000000000007918 */ /* 0x000fe20000000000 */
[C---:B------:R-:W-:Y:S02]  /*7a20*/  SHF.L.U32 R49, R56.reuse, 0x10, RZ ;  /* 0x0000001038317819 */ /* 0x040fe400000006ff */
[----:B------:R-:W-:Y:S02]  /*7a30*/  LOP3.LUT R51, R56, 0xffff0000, RZ, 0xc0, !PT ;  /* 0xffff000038337812 */ /* 0x000fe400078ec0ff */
[C---:B------:R-:W-:Y:S02]  /*7a40*/  SHF.L.U32 R50, R57.reuse, 0x10, RZ ;  /* 0x0000001039327819 */ /* 0x040fe400000006ff */
[----:B------:R-:W-:Y:S02]  /*7a50*/  LOP3.LUT R52, R57, 0xffff0000, RZ, 0xc0, !PT ;  /* 0xffff000039347812 */ /* 0x000fe400078ec0ff */
[----:B------:R-:W-:Y:S02]  /*7a60*/  IADD3 R110, PT, PT, R97, UR4, RZ ;  /* 0x00000004616e7c10 */ /* 0x000fe4000fffe0ff */
[C---:B------:R-:W-:Y:S02]  /*7a70*/  SHF.L.U32 R53, R58.reuse, 0x10, RZ ;  /* 0x000000103a357819 */ /* 0x040fe400000006ff */
[----:B------:R-:W-:Y:S02]  /*7a80*/  LOP3.LUT R54, R58, 0xffff0000, RZ, 0xc0, !PT ;  /* 0xffff00003a367812 */ /* 0x000fe400078ec0ff */
[----:B------:R-:W-:Y:S02]  /*7a90*/  SHF.L.U32 R55, R59, 0x10, RZ ;  /* 0x000000103b377819 */ /* 0x000fe400000006ff */
[----:B------:R-:W-:Y:S02]  /*7aa0*/  IADD3 R89, PT, PT, R89, 0xd0, RZ ;  /* 0x000000d059597810 */ /* 0x000fe40007ffe0ff */
[----:B------:R-:W-:Y:S01]  /*7ab0*/  LOP3.LUT R56, R59, 0xffff0000, RZ, 0xc0, !PT ;  /* 0xffff00003b387812 */ /* 0x000fe200078ec0ff */
[C---:B-1----:R-:W-:Y:S01]  /*7ac0*/  FMUL R4, R38.reuse, R4 ;  /* 0x0000000426047220 */ /* 0x042fe20000400000 */
[----:B------:R-:W-:Y:S01]  /*7ad0*/  IADD3 R109, PT, PT, R81, R110, RZ ;  /* 0x0000006e516d7210 */ /* 0x000fe20007ffe0ff */
[----:B------:R-:W-:Y:S01]  /*7ae0*/  FMUL R5, R38, R5 ;  /* 0x0000000526057220 */ /* 0x000fe20000400000 */
[----:B------:R-:W-:Y:S01]  /*7af0*/  SHF.L.U32 R57, R64, 0x10, RZ ;  /* 0x0000001040397819 */ /* 0x000fe200000006ff */
[----:B------:R-:W-:Y:S01]  /*7b00*/  FMUL R6, R38, R6 ;  /* 0x0000000626067220 */ /* 0x000fe20000400000 */
[----:B------:R-:W-:Y:S01]  /*7b10*/  IADD3 R110, PT, PT, R80, R110, RZ ;  /* 0x0000006e506e7210 */ /* 0x000fe20007ffe0ff */
[----:B------:R-:W-:Y:S01]  /*7b20*/  FMUL R7, R38, R7 ;  /* 0x0000000726077220 */ /* 0x000fe20000400000 */
[----:B------:R-:W-:Y:S01]  /*7b30*/  LOP3.LUT R58, R64, 0xffff0000, RZ, 0xc0, !PT ;  /* 0xffff0000403a7812 */ /* 0x000fe200078ec0ff */
[----:B------:R-:W-:Y:S01]  /*7b40*/  FFMA R4, R41, R40, R4 ;  /* 0x0000002829047223 */ /* 0x000fe20000000004 */
[----:B------:R-:W-:Y:S01]  /*7b50*/  SHF.L.U32 R59, R65, 0x10, RZ ;  /* 0x00000010413b7819 */ /* 0x000fe200000006ff */
[C---:B------:R-:W-:Y:S01]  /*7b60*/  FMUL R8, R38.reuse, R8 ;  /* 0x0000000826087220 */ /* 0x040fe20000400000 */
[----:B------:R-:W-:Y:S01]  /*7b70*/  LOP3.LUT R89, R89, 0xfefffff8, RZ, 0xc0, !PT ;  /* 0xfefffff859597812 */ /* 0x000fe200078ec0ff */
[----:B------:R-:W-:Y:S01]  /*7b80*/  FFMA R5, R41, R42, R5 ;  /* 0x0000002a29057223 */ /* 0x000fe20000000005 */
[----:B------:R-:W-:Y:S01]  /*7b90*/  LOP3.LUT R60, R65, 0xffff0000, RZ, 0xc0, !PT ;  /* 0xffff0000413c7812 */ /* 0x000fe200078ec0ff */
[----:B------:R-:W-:Y:S01]  /*7ba0*/  FMUL R9, R38, R9 ;  /* 0x0000000926097220 */ /* 0x000fe20000400000 */
[----:B------:R-:W-:Y:S01]  /*7bb0*/  SHF.L.U32 R61, R66, 0x10, RZ ;  /* 0x00000010423d7819 */ /* 0x000fe200000006ff */
[----:B------:R1:W-:Y:S01]  /*7bc0*/  SYNCS.ARRIVE.TRANS64.RED.A1T0 RZ, [R89+URZ], RZ ;  /* 0x000000ff59ff79a7 */ /* 0x0003e200081004ff */
[----:B------:R-:W-:Y:S01]  /*7bd0*/  F2FP.BF16.F32.PACK_AB R80, R5, R4 ;  /* 0x000000040550723e */ /* 0x000fe200000010ff */
[C---:B------:R-:W-:Y:S01]  /*7be0*/  FFMA R6, R41.reuse, R43, R6 ;  /* 0x0000002b29067223 */ /* 0x040fe20000000006 */
[----:B------:R-:W-:Y:S01]  /*7bf0*/  IADD3 R111, PT, PT, R96, R109, RZ ;  /* 0x0000006d606f7210 */ /* 0x000fe20007ffe0ff */
[C---:B------:R-:W-:Y:S01]  /*7c00*/  FFMA R7, R41.reuse, R44, R7 ;  /* 0x0000002c29077223 */ /* 0x040fe20000000007 */
[C---:B------:R-:W-:Y:S01]  /*7c10*/  FFMA R8, R41.reuse, R45, R8 ;  /* 0x0000002d29087223 */ /* 0x040fe20000000008 */
[----:B------:R-:W-:Y:S01]  /*7c20*/  FFMA R9, R41, R46, R9 ;  /* 0x0000002e29097223 */ /* 0x000fe20000000009 */
[----:B------:R-:W-:Y:S01]  /*7c30*/  FMUL R10, R38, R10 ;  /* 0x0000000a260a7220 */ /* 0x000fe20000400000 */
[----:B------:R-:W-:Y:S01]  /*7c40*/  LOP3.LUT R62, R66, 0xffff0000, RZ, 0xc0, !PT ;  /* 0xffff0000423e7812 */ /* 0x000fe200078ec0ff */
[C---:B------:R-:W-:Y:S01]  /*7c50*/  FMUL R11, R38.reuse, R11 ;  /* 0x0000000b260b7220 */ /* 0x040fe20000400000 */
[----:B------:R-:W-:Y:S01]  /*7c60*/  F2FP.BF16.F32.PACK_AB R81, R7, R6 ;  /* 0x000000060751723e */ /* 0x000fe200000010ff */
[----:B------:R-:W-:Y:S01]  /*7c70*/  FFMA R10, R41, R47, R10 ;  /* 0x0000002f290a7223 */ /* 0x000fe2000000000a */
[----:B------:R-:W-:Y:S01]  /*7c80*/  F2FP.BF16.F32.PACK_AB R82, R9, R8 ;  /* 0x000000080952723e */ /* 0x000fe200000010ff */
[----:B------:R-:W-:Y:S01]  /*7c90*/  FFMA R11, R41, R48, R11 ;  /* 0x00000030290b7223 */ /* 0x000fe2000000000b */
[C---:B------:R-:W-:Y:S01]  /*7ca0*/  FMUL R0, R38.reuse, R12 ;  /* 0x0000000c26007220 */ /* 0x040fe20000400000 */
[C---:B------:R-:W-:Y:S01]  /*7cb0*/  FMUL R2, R38.reuse, R13 ;  /* 0x0000000d26027220 */ /* 0x040fe20000400000 */
[C---:B------:R-:W-:Y:S01]  /*7cc0*/  FMUL R3, R38.reuse, R14 ;  /* 0x0000000e26037220 */ /* 0x040fe20000400000 */
[----:B------:R-:W-:Y:S01]  /*7cd0*/  SHF.L.U32 R63, R67, 0x10, RZ ;  /* 0x00000010433f7819 */ /* 0x000fe200000006ff */
[----:B------:R-:W-:Y:S01]  /*7ce0*/  FFMA R0, R41, R49, R0 ;  /* 0x0000003129007223 */ /* 0x000fe20000000000 */
[----:B------:R-:W-:Y:S01]  /*7cf0*/  F2FP.BF16.F32.PACK_AB R83, R11, R10 ;  /* 0x0000000a0b53723e */ /* 0x000fe200000010ff */
[----:B------:R-:W-:Y:S01]  /*7d00*/  FFMA R2, R41, R51, R2 ;  /* 0x0000003329027223 */ /* 0x000fe20000000002 */
[C---:B------:R-:W-:Y:S01]  /*7d10*/  FMUL R15, R38.reuse, R15 ;  /* 0x0000000f260f7220 */ /* 0x040fe20000400000 */
[C---:B------:R-:W-:Y:S01]  /*7d20*/  FMUL R12, R38.reuse, R16 ;  /* 0x00000010260c7220 */ /* 0x040fe20000400000 */
[----:B------:R-:W-:Y:S01]  /*7d30*/  FMUL R13, R38, R17 ;  /* 0x00000011260d7220 */ /* 0x000fe20000400000 */
[----:B------:R1:W-:Y:S01]  /*7d40*/  STS.128 [R97+UR4], R80 ;  /* 0x0000005061007988 */ /* 0x0003e20008000c04 */
[----:B------:R-:W-:Y:S01]  /*7d50*/  LOP3.LUT R64, R67, 0xffff0000, RZ, 0xc0, !PT ;  /* 0xffff000043407812 */ /* 0x000fe200078ec0ff */
[C---:B------:R-:W-:Y:S01]  /*7d60*/  FFMA R3, R41.reuse, R50, R3 ;  /* 0x0000003229037223 */ /* 0x040fe20000000003 */
[----:B------:R-:W-:Y:S01]  /*7d70*/  SHF.L.U32 R65, R72, 0x10, RZ ;  /* 0x0000001048417819 */ /* 0x000fe200000006ff */
[C---:B------:R-:W-:Y:S01]  /*7d80*/  FFMA R15, R41.reuse, R52, R15 ;  /* 0x00000034290f7223 */ /* 0x040fe2000000000f */
[----:B------:R-:W-:Y:S01]  /*7d90*/  F2FP.BF16.F32.PACK_AB R104, R2, R0 ;  /* 0x000000000268723e */ /* 0x000fe200000010ff */
[C---:B------:R-:W-:Y:S01]  /*7da0*/  FFMA R12, R41.reuse, R53, R12 ;  /* 0x00000035290c7223 */ /* 0x040fe2000000000c */
[C---:B------:R-:W-:Y:S01]  /*7db0*/  FFMA R13, R41.reuse, R54, R13 ;  /* 0x00000036290d7223 */ /* 0x040fe2000000000d */
[C---:B------:R-:W-:Y:S01]  /*7dc0*/  FMUL R14, R38.reuse, R18 ;  /* 0x00000012260e7220 */ /* 0x040fe20000400000 */
[C---:B------:R-:W-:Y:S01]  /*7dd0*/  FMUL R19, R38.reuse, R19 ;  /* 0x0000001326137220 */ /* 0x040fe20000400000 */
[C---:B------:R-:W-:Y:S01]  /*7de0*/  FMUL R16, R38.reuse, R20 ;  /* 0x0000001426107220 */ /* 0x040fe20000400000 */
[C---:B------:R-:W-:Y:S01]  /*7df0*/  FMUL R17, R38.reuse, R21 ;  /* 0x0000001526117220 */ /* 0x040fe20000400000 */
[C---:B------:R-:W-:Y:S01]  /*7e00*/  FFMA R14, R41.reuse, R55, R14 ;  /* 0x00000037290e7223 */ /* 0x040fe2000000000e */
        /* <DEDUP_REMOVED lines=9> */
[----:B------:R-:W-:Y:S01]  /*7ea0*/  FFMA R23, R41, R60, R23 ;  /* 0x0000003c29177223 */ /* 0x000fe20000000017 */
[C---:B------:R-:W-:Y:S01]  /*7eb0*/  FMUL R27, R38.reuse, R27 ;  /* 0x0000001b261b7220 */ /* 0x040fe20000400000 */
[----:B------:R-:W-:Y:S01]  /*7ec0*/  F2FP.BF16.F32.PACK_AB R105, R15, R3 ;  /* 0x000000030f69723e */ /* 0x000fe200000010ff */
[----:B------:R-:W-:Y:S01]  /*7ed0*/  FFMA R20, R41, R61, R20 ;  /* 0x0000003d29147223 */ /* 0x000fe20000000014 */
[----:B------:R-:W-:Y:S01]  /*7ee0*/  F2FP.BF16.F32.PACK_AB R106, R13, R12 ;  /* 0x0000000c0d6a723e */ /* 0x000fe200000010ff */
[----:B------:R-:W-:Y:S01]  /*7ef0*/  FMUL R24, R38, R28 ;  /* 0x0000001c26187220 */ /* 0x000fe20000400000 */
[----:B------:R-:W-:Y:S01]  /*7f00*/  F2FP.BF16.F32.PACK_AB R107, R19, R14 ;  /* 0x0000000e136b723e */ /* 0x000fe200000010ff */
[----:B------:R-:W-:Y:S01]  /*7f10*/  FFMA R21, R41, R62, R21 ;  /* 0x0000003e29157223 */ /* 0x000fe20000000015 */
[----:B------:R-:W-:Y:S01]  /*7f20*/  LOP3.LUT R66, R72, 0xffff0000, RZ, 0xc0, !PT ;  /* 0xffff000048427812 */ /* 0x000fe200078ec0ff */
[C---:B------:R-:W-:Y:S01]  /*7f30*/  FMUL R25, R38.reuse, R29 ;  /* 0x0000001d26197220 */ /* 0x040fe20000400000 */
[----:B------:R-:W-:Y:S01]  /*7f40*/  SHF.L.U32 R67, R73, 0x10, RZ ;  /* 0x0000001049437819 */ /* 0x000fe200000006ff */
[----:B------:R1:W-:Y:S01]  /*7f50*/  STS.128 [R109+0x10], R104 ;  /* 0x000010686d007388 */ /* 0x0003e20000000c00 */
[----:B------:R-:W-:Y:S01]  /*7f60*/  FFMA R22, R41, R63, R22 ;  /* 0x0000003f29167223 */ /* 0x000fe20000000016 */
[----:B------:R-:W-:Y:S01]  /*7f70*/  LOP3.LUT R68, R73, 0xffff0000, RZ, 0xc0, !PT ;  /* 0xffff000049447812 */ /* 0x000fe200078ec0ff */
[----:B------:R-:W-:Y:S01]  /*7f80*/  FMUL R26, R38, R30 ;  /* 0x0000001e261a7220 */ /* 0x000fe20000400000 */
[C---:B------:R-:W-:Y:S01]  /*7f90*/  FFMA R27, R41.reuse, R64, R27 ;  /* 0x00000040291b7223 */ /* 0x040fe2000000001b */
[----:B------:R-:W-:Y:S01]  /*7fa0*/  SHF.L.U32 R69, R74, 0x10, RZ ;  /* 0x000000104a457819 */ /* 0x000fe200000006ff */
[----:B------:R-:W-:Y:S01]  /*7fb0*/  FMUL R31, R38, R31 ;  /* 0x0000001f261f7220 */ /* 0x000fe20000400000 */
[C---:B------:R-:W-:Y:S01]  /*7fc0*/  FFMA R24, R41.reuse, R65, R24 ;  /* 0x0000004129187223 */ /* 0x040fe20000000018 */
[----:B------:R-:W-:Y:S01]  /*7fd0*/  LOP3.LUT R70, R74, 0xffff0000, RZ, 0xc0, !PT ;  /* 0xffff00004a467812 */ /* 0x000fe200078ec0ff */
[C---:B------:R-:W-:Y:S01]  /*7fe0*/  FMUL R28, R38.reuse, R32 ;  /* 0x00000020261c7220 */ /* 0x040fe20000400000 */
[----:B------:R-:W-:Y:S01]  /*7ff0*/  FFMA R25, R41, R66, R25 ;  /* 0x0000004229197223 */ /* 0x000fe20000000019 */
[----:B------:R-:W-:Y:S01]  /*8000*/  SHF.L.U32 R71, R75, 0x10, RZ ;  /* 0x000000104b477819 */ /* 0x000fe200000006ff */
[C---:B------:R-:W-:Y:S01]  /*8010*/  FMUL R29, R38.reuse, R33 ;  /* 0x00000021261d7220 */ /* 0x040fe20000400000 */
[----:B------:R-:W-:Y:S01]  /*8020*/  FFMA R26, R41, R67, R26 ;  /* 0x00000043291a7223 */ /* 0x000fe2000000001a */
[----:B------:R-:W-:Y:S01]  /*8030*/  LOP3.LUT R72, R75, 0xffff0000, RZ, 0xc0, !PT ;  /* 0xffff00004b487812 */ /* 0x000fe200078ec0ff */
        /* <DEDUP_REMOVED lines=8> */
[----:B------:R-:W-:Y:S01]  /*80c0*/  FFMA R30, R41, R71, R30 ;  /* 0x00000047291e7223 */ /* 0x000fe2000000001e */
[----:B------:R-:W-:Y:S01]  /*80d0*/  F2FP.BF16.F32.PACK_AB R115, R27, R22 ;  /* 0x000000161b73723e */ /* 0x000fe200000010ff */
[----:B------:R-:W-:Y:S01]  /*80e0*/  FFMA R35, R41, R72, R35 ;  /* 0x0000004829237223 */ /* 0x000fe20000000023 */
[----:B------:R-:W-:Y:S02]  /*80f0*/  F2FP.BF16.F32.PACK_AB R116, R25, R24 ;  /* 0x000000181974723e */ /* 0x000fe400000010ff */
[----:B------:R-:W-:Y:S01]  /*8100*/  F2FP.BF16.F32.PACK_AB R117, R31, R26 ;  /* 0x0000001a1f75723e */ /* 0x000fe200000010ff */
[----:B------:R1:W-:Y:S01]  /*8110*/  STS.128 [R110+0x20], R112 ;  /* 0x000020706e007388 */ /* 0x0003e20000000c00 */
        /* <DEDUP_REMOVED lines=12> */
[----:B------:R-:W-:Y:S02]  /*81e0*/  UIADD3 UR9, UPT, UPT, UR49, 0x20, URZ ;  /* 0x0000002031097890 */ /* 0x000fe4000fffe0ff */
[----:B------:R-:W-:Y:S02]  /*81f0*/  UIADD3 UR8, UPT, UPT, UR47, 0x200, UR4 ;  /* 0x000002002f087890 */ /* 0x000fe4000fffe004 */
[----:B--2---:R-:W-:Y:S03]  /*8200*/  UIADD3 UR6, UP0, UPT, UR10, 0x680, URZ ;  /* 0x000006800a067890 */ /* 0x004fe6000ff1e0ff */
[----:B------:R-:W-:Y:S01]  /*8210*/  UMOV UR10, UR50 ;  /* 0x00000032000a7c82 */ /* 0x000fe20008000000 */
[----:B------:R-:W-:Y:S03]  /*8220*/  UIADD3.X UR7, UPT, UPT, URZ, UR11, URZ, UP0, !UPT ;  /* 0x0000000bff077290 */ /* 0x000fe600087fe4ff */
[----:B------:R-:W-:Y:S06]  /*8230*/  UMOV UR11, UR36 ;  /* 0x00000024000b7c82 */ /* 0x000fec0008000000 */
[----:B------:R2:W-:Y:S02]  /*8240*/  UTMASTG.3D [UR8], [UR6] ;  /* 0x00000008060073b5 */ /* 0x0005e40008010000 */
[----:B--2---:R0:W-:Y:S02]  /*8250*/  UTMACMDFLUSH ;  /* 0x00000000000079b7 */ /* 0x0041e40000000000 */
.L_x_127:
[----:B------:R-:W-:Y:S05]  /*8260*/  BSYNC.RECONVERGENT B0 ;  /* 0x0000000000007941 */ /* 0x000fea0003800200 */
.L_x_126:
[----:B------:R-:W-:Y:S01]  /*8270*/  UIADD3 UR4, UPT, UPT, UR45, 0x1, URZ ;  /* 0x000000012d047890 */ /* 0x000fe2000fffe0ff */
[----:B------:R-:W-:Y:S03]  /*8280*/  BSSY.RECONVERGENT B0, `(.L_x_128) ;  /* 0x0000008000007945 */ /* 0x000fe60003800200 */
[----:B------:R-:W-:Y:S04]  /*8290*/  UISETP.NE.AND UP0, UPT, UR4, 0x3, UPT ;  /* 0x000000030400788c */ /* 0x000fe8000bf05270 */
[----:B------:R-:W-:Y:S02]  /*82a0*/  UISETP.EQ.XOR UP1, UPT, UR44, 0x3, !UP0 ;  /* 0x000000032c00788c */ /* 0x000fe4000c722a70 */
[----:B------:R-:W-:Y:S02]  /*82b0*/  USEL UR46, UR4, URZ, UP0 ;  /* 0x000000ff042e7287 */ /* 0x000fe40008000000 */
[----:B------:R-:W-:Y:S04]  /*82c0*/  USEL UR5, URZ, 0x1, !UP1 ;  /* 0x00000001ff057887 */ /* 0x000fe8000c800000 */
[----:B------:R-:W-:Y:S01]  /*82d0*/  ULOP3.LUT UR54, UR54, UR5, URZ, 0x3c, !UPT ;  /* 0x0000000536367292 */ /* 0x000fe2000f8e3cff */
[----:B------:R-:W-:Y:S11]  /*82e0*/  @P0 BRA `(.L_x_129) ;  /* 0x0000000000040947 */ /* 0x000ff60003800000 */
[----:B------:R-:W-:Y:S04]  /*82f0*/  DEPBAR.LE SB0, 0x1 ;  /* 0x000080400000791a */ /* 0x000fe80000000000 */
.L_x_129:
[----:B------:R-:W-:Y:S05]  /*8300*/  BSYNC.RECONVERGENT B0 ;  /* 0x0000000000007941 */ /* 0x000fea0003800200 */
.L_x_128:
[----:B------:R-:W-:Y:S01]  /*8310*/  BAR.SYNC.DEFER_BLOCKING 0x1, 0x80 ;  /* 0x0042000000007b1d */ /* 0x000fe20000010000 */
[----:B------:R-:W-:Y:S01]  /*8320*/  UISETP.NE.AND UP0, UPT, UR53, -0x2, UPT ;  /* 0xfffffffe3500788c */ /* 0x000fe2000bf05270 */
[----:B------:R-:W-:Y:S08]  /*8330*/  IADD3 R0, PT, PT, R36, 0x1, RZ ;  /* 0x0000000124007810 */ /* 0x000ff00007ffe0ff */
[----:B------:R-:W-:Y:S05]  /*8340*/  BRA.U !UP0, `(.L_x_130) ;  /* 0x0000000108287547 */ /* 0x000fea000b800000 */
[----:B------:R-:W-:Y:S01]  /*8350*/  ISETP.NE.AND P0, PT, R108, RZ, PT ;  /* 0x000000ff6c00720c */ /* 0x000fe20003f05270 */
[----:B------:R-:W-:Y:S01]  /*8360*/  IMAD.U32 R3, RZ, RZ, UR52 ;  /* 0x00000034ff037e24 */ /* 0x000fe2000f8e00ff */
[----:B------:R-:W-:Y:S01]  /*8370*/  UIADD3 UR4, UPT, UPT, UR52, 0x1, URZ ;  /* 0x0000000134047890 */ /* 0x000fe2000fffe0ff */
[----:B------:R-:W-:Y:S03]  /*8380*/  IMAD.U32 R2, RZ, RZ, UR55 ;  /* 0x00000037ff027e24 */ /* 0x000fe6000f8e00ff */
[----:B------:R-:W-:Y:S04]  /*8390*/  UISETP.NE.AND UP0, UPT, UR4, 0x3, UPT ;  /* 0x000000030400788c */ /* 0x000fe8000bf05270 */
[----:B------:R-:W-:Y:S03]  /*83a0*/  USEL UR52, UR4, URZ, UP0 ;  /* 0x000000ff04347287 */ /* 0x000fe60008000000 */
[----:B------:R-:W-:Y:S05]  /*83b0*/  @P0 LEA R3, R3, UR47, 0x3 ;  /* 0x0000002f03030c11 */ /* 0x000fea000f8e18ff */
[----:B------:R-:W-:Y:S05]  /*83c0*/  @P0 VIADD R3, R3, 0x68 ;  /* 0x0000006803030836 */ /* 0x000fea0000000000 */
[----:B------:R-:W-:Y:S04]  /*83d0*/  @P0 PRMT R2, R2, 0x654, R3 ;  /* 0x0000065402020816 */ /* 0x000fe80000000003 */
[----:B------:R2:W-:Y:S03]  /*83e0*/  @P0 SYNCS.ARRIVE.TRANS64.RED.A1T0 RZ, [R2+URZ], RZ ;  /* 0x000000ff02ff09a7 */ /* 0x0005e600081004ff */
.L_x_130:
[----:B------:R-:W-:Y:S01]  /*83f0*/  R2UR UR6, R103 ;  /* 0x00000000670672ca */ /* 0x000fe200000e0000 */
[----:B------:R-:W-:Y:S01]  /*8400*/  UIADD3 UR53, UPT, UPT, UR53, 0x2, URZ ;  /* 0x0000000235357890 */ /* 0x000fe2000fffe0ff */
[----:B------:R-:W-:Y:S02]  /*8410*/  R2UR UR5, R86 ;  /* 0x00000000560572ca */ /* 0x000fe400000e0000 */
[----:B------:R-:W-:Y:S02]  /*8420*/  R2UR UR4, R87 ;  /* 0x00000000570472ca */ /* 0x000fe400000e0000 */
[----:B------:R-:W-:Y:S02]  /*8430*/  R2UR UR36, R101 ;  /* 0x00000000652472ca */ /* 0x000fe400000e0000 */
[----:B------:R-:W-:Y:S02]  /*8440*/  ISETP.NE.AND P0, PT, R91, 0x2, PT ;  /* 0x000000025b00780c */ /* 0x000fe40003f05270 */
[----:B------:R-:W-:Y:S02]  /*8450*/  ISETP.NE.AND P1, PT, R0, 0x4, PT ;  /* 0x000000040000780c */ /* 0x000fe40003f25270 */
[----:B------:R-:W-:Y:S01]  /*8460*/  SEL R3, RZ, 0x1, P0 ;  /* 0x00000001ff037807 */ /* 0x000fe20000000000 */
[----:B------:R-:W-:Y:S01]  /*8470*/  UISETP.NE.AND UP0, UPT, UR6, URZ, UPT ;  /* 0x000000ff0600728c */ /* 0x000fe2000bf05270 */
[----:B--2---:R-:W-:Y:S01]  /*8480*/  SEL R2, RZ, 0x1, P1 ;  /* 0x00000001ff027807 */ /* 0x004fe20000800000 */
[----:B------:R-:W-:Y:S01]  /*8490*/  UIADD3 UR26, UPT, UPT, UR37, UR5, URZ ;  /* 0x00000005251a7290 */ /* 0x000fe2000fffe0ff */
[----:B------:R-:W-:Y:S01]  /*84a0*/  LOP3.LUT R94, R94, R3, RZ, 0x3c, !PT ;  /* 0x000000035e5e7212 */ /* 0x000fe200078e3cff */
[----:B------:R-:W-:Y:S01]  /*84b0*/  UIADD3 UR25, UPT, UPT, UR38, UR4, URZ ;  /* 0x0000000426197290 */ /* 0x000fe2000fffe0ff */
[----:B------:R-:W-:Y:S02]  /*84c0*/  LOP3.LUT R95, R95, R2, RZ, 0x3c, !PT ;  /* 0x000000025f5f7212 */ /* 0x000fe400078e3cff */
[----:B------:R-:W-:Y:S02]  /*84d0*/  SEL R91, R91, RZ, P0 ;  /* 0x000000ff5b5b7207 */ /* 0x000fe40000000000 */
[----:B------:R-:W-:Y:S01]  /*84e0*/  SEL R36, R0, RZ, P1 ;  /* 0x000000ff00247207 */ /* 0x000fe20000800000 */
[----:B------:R-:W-:Y:S06]  /*84f0*/  BRA.U UP0, `(.L_x_131) ;  /* 0xffffffd500807547 */ /* 0x000fec000b83ffff */
[----:B------:R-:W-:-:S13]  /*8500*/  R2UR UR4, R88 ;  /* 0x00000000580472ca */ /* 0x000fda00000e0000 */
[----:B------:R-:W-:-:S09]  /*8510*/  UISETP.NE.AND UP0, UPT, UR4, URZ, UPT ;  /* 0x000000ff0400728c */ /* 0x000fd2000bf05270 */
[----:B------:R-:W-:Y:S05]  /*8520*/  BRA.U !UP0, `(.L_x_132) ;  /* 0x0000000108487547 */ /* 0x000fea000b800000 */
[----:B------:R-:W2:Y:S02]  /*8530*/  LDCU.64 UR4, c[0x0][0x890] ;  /* 0x00011200ff0477ac */ /* 0x000ea40008000a00 */
[----:B--2---:R-:W-:-:S04]  /*8540*/  UISETP.NE.U32.AND UP0, UPT, UR4, URZ, UPT ;  /* 0x000000ff0400728c */ /* 0x004fc8000bf05070 */
[----:B------:R-:W-:-:S09]  /*8550*/  UISETP.NE.AND.EX UP0, UPT, UR5, URZ, UPT, UP0 ;  /* 0x000000ff0500728c */ /* 0x000fd2000bf05300 */
[----:B------:R-:W-:Y:S05]  /*8560*/  BRA.U UP0, `(.L_x_133) ;  /* 0x00000001000c7547 */ /* 0x000fea000b800000 */
[----:B------:R-:W-:-:S13]  /*8570*/  FSETP.NEU.AND P0, PT, R41, RZ, PT ;  /* 0x000000ff2900720b */ /* 0x000fda0003f0d000 */
[----:B------:R-:W-:Y:S05]  /*8580*/  @!P0 EXIT ;  /* 0x000000000000894d */ /* 0x000fea0003800000 */
[----:B------:R-:W-:Y:S05]  /*8590*/  BRA `(.L_x_132) ;  /* 0x00000000002c7947 */ /* 0x000fea0003800000 */
.L_x_133:
[----:B------:R-:W-:Y:S01]  /*85a0*/  ISETP.NE.AND P0, PT, R90, RZ, PT ;  /* 0x000000ff5a00720c */ /* 0x000fe20003f05270 */
[----:B------:R-:W-:-:S12]  /*85b0*/  BSSY.RECONVERGENT B0, `(.L_x_132) ;  /* 0x0000009000007945 */ /* 0x000fd80003800200 */
[----:B------:R-:W-:Y:S05]  /*85c0*/  @P0 BRA `(.L_x_134) ;  /* 0x0000000000140947 */ /* 0x000fea0003800000 */
[----:B------:R-:W2:Y:S02]  /*85d0*/  LDCU.64 UR4, c[0x0][0x888] ;  /* 0x00011100ff0477ac */ /* 0x000ea40008000a00 */
[----:B--2---:R-:W-:-:S04]  /*85e0*/  ISETP.NE.U32.AND P0, PT, RZ, UR4, PT ;  /* 0x00000004ff007c0c */ /* 0x004fc8000bf05070 */
[----:B------:R-:W-:-:S13]  /*85f0*/  ISETP.NE.AND.EX P0, PT, RZ, UR5, PT, P0 ;  /* 0x00000005ff007c0c */ /* 0x000fda000bf05300 */
[----:B------:R-:W-:Y:S05]  /*8600*/  @!P0 EXIT ;  /* 0x000000000000894d */ /* 0x000fea0003800000 */
[----:B------:R-:W-:Y:S05]  /*8610*/  BRA `(.L_x_135) ;  /* 0x0000000000087947 */ /* 0x000fea0003800000 */
.L_x_134:
[----:B------:R-:W-:-:S13]  /*8620*/  FSETP.NEU.AND P0, PT, R41, RZ, PT ;  /* 0x000000ff2900720b */ /* 0x000fda0003f0d000 */
[----:B------:R-:W-:Y:S05]  /*8630*/  @!P0 EXIT ;  /* 0x000000000000894d */ /* 0x000fea0003800000 */
.L_x_135:
[----:B------:R-:W-:Y:S05]  /*8640*/  BSYNC.RECONVERGENT B0 ;  /* 0x0000000000007941 */ /* 0x000fea0003800200 */
.L_x_132:
[----:B------:R-:W-:Y:S01]  /*8650*/  ULEA UR4, UR52, UR47, 0x3 ;  /* 0x0000002f34047291 */ /* 0x000fe2000f8e18ff */
[----:B------:R-:W-:-:S04]  /*8660*/  DEPBAR.LE SB0, 0x0 ;  /* 0x000080000000791a */ /* 0x000fc80000000000 */
[----:B------:R-:W-:-:S04]  /*8670*/  UIADD3 UR4, UPT, UPT, UR4, 0x68, URZ ;  /* 0x0000006804047890 */ /* 0x000fc8000fffe0ff */
[----:B------:R-:W-:-:S09]  /*8680*/  UPRMT UR4, UR55, 0x654, UR4 ;  /* 0x0000065437047896 */ /* 0x000fd20008000004 */
[----:B------:R-:W-:Y:S01]  /*8690*/  SYNCS.ARRIVE.TRANS64.RED.A1T0 RZ, [UR4], RZ ;  /* 0x000000ffffff79a7 */ /* 0x000fe20008100404 */
[----:B------:R-:W-:Y:S05]  /*86a0*/  EXIT ;  /* 0x000000000000794d */ /* 0x000fea0003800000 */
.L_x_24:
[----:B--2---:R2:W3:Y:S02]  /*86b0*/  SYNCS.PHASECHK.TRANS64.TRYWAIT P0, [R3+URZ+0x100], R2 ;  /* 0x00010002030075a7 */ /* 0x0044e400080011ff */
[----:B---3--:R-:W-:Y:S05]  /*86c0*/  @!P0 NANOSLEEP.SYNCS 0x989680 ;  /* 0x009896800000895d */ /* 0x008fea0003900000 */
[----:B------:R-:W3:Y:S02]  /*86d0*/  @!P0 SYNCS.PHASECHK.TRANS64 P0, [R3+URZ+0x100], R2 ;  /* 0x00010002030085a7 */ /* 0x000ee400080010ff */
[----:B---3--:R-:W-:Y:S05]  /*86e0*/  @!P0 BRA `(.L_x_24) ;  /* 0xfffffffc00f08947 */ /* 0x008fea000383ffff */
[----:B------:R-:W-:Y:S05]  /*86f0*/  BRA `(.L_x_136) ;  /* 0xffffff9000dc7947 */ /* 0x000fea000383ffff */
.L_x_27:
[----:B-1----:R-:W-:-:S07]  /*8700*/  MOV R0, UR33 ;  /* 0x0000002100007c02 */ /* 0x002fce0008000f00 */
.L_x_137:
[----:B-1----:R1:W2:Y:S02]  /*8710*/  SYNCS.PHASECHK.TRANS64.TRYWAIT P0, [R0+URZ+0x28], R3 ;  /* 0x00002803000075a7 */ /* 0x0022a400080011ff */
[----:B--2---:R-:W-:Y:S05]  /*8720*/  @!P0 NANOSLEEP.SYNCS 0x989680 ;  /* 0x009896800000895d */ /* 0x004fea0003900000 */
[----:B------:R-:W2:Y:S02]  /*8730*/  @!P0 SYNCS.PHASECHK.TRANS64 P0, [R0+URZ+0x28], R3 ;  /* 0x00002803000085a7 */ /* 0x000ea400080010ff */
[----:B--2---:R-:W-:Y:S05]  /*8740*/  @!P0 BRA `(.L_x_137) ;  /* 0xfffffffc00f08947 */ /* 0x004fea000383ffff */
[----:B------:R-:W-:Y:S05]  /*8750*/  BRA `(.L_x_26) ;  /* 0xffffff9400347947 */ /* 0x000fea000383ffff */
.L_x_34:
[----:B-1----:R-:W-:-:S07]  /*8760*/  MOV R0, UR7 ;  /* 0x0000000700007c02 */ /* 0x002fce0008000f00 */
.L_x_138:
[----:B-1----:R1:W2:Y:S02]  /*8770*/  SYNCS.PHASECHK.TRANS64.TRYWAIT P0, [R0+URZ+0x28], R3 ;  /* 0x00002803000075a7 */ /* 0x0022a400080011ff */
[----:B--2---:R-:W-:Y:S05]  /*8780*/  @!P0 NANOSLEEP.SYNCS 0x989680 ;  /* 0x009896800000895d */ /* 0x004fea0003900000 */
[----:B------:R-:W2:Y:S02]  /*8790*/  @!P0 SYNCS.PHASECHK.TRANS64 P0, [R0+URZ+0x28], R3 ;  /* 0x00002803000085a7 */ /* 0x000ea400080010ff */
[----:B--2---:R-:W-:Y:S05]  /*87a0*/  @!P0 BRA `(.L_x_138) ;  /* 0xfffffffc00f08947 */ /* 0x004fea000383ffff */
[----:B------:R-:W-:Y:S05]  /*87b0*/  BRA `(.L_x_33) ;  /* 0xffffff9800287947 */ /* 0x000fea000383ffff */
.L_x_41:
[----:B-1----:R1:W2:Y:S02]  /*87c0*/  SYNCS.PHASECHK.TRANS64.TRYWAIT P0, [R3+URZ+0x90], R0 ;  /* 0x00009000030075a7 */ /* 0x0022a400080011ff */
[----:B--2---:R-:W-:Y:S05]  /*87d0*/  @!P0 NANOSLEEP.SYNCS 0x989680 ;  /* 0x009896800000895d */ /* 0x004fea0003900000 */
[----:B------:R-:W2:Y:S02]  /*87e0*/  @!P0 SYNCS.PHASECHK.TRANS64 P0, [R3+URZ+0x90], R0 ;  /* 0x00009000030085a7 */ /* 0x000ea400080010ff */
[----:B--2---:R-:W-:Y:S05]  /*87f0*/  @!P0 BRA `(.L_x_41) ;  /* 0xfffffffc00f08947 */ /* 0x004fea000383ffff */
[----:B------:R-:W-:Y:S05]  /*8800*/  BRA `(.L_x_139) ;  /* 0xffffff9c00107947 */ /* 0x000fea000383ffff */
.L_x_45:
[----:B-1----:R-:W-:-:S07]  /*8810*/  MOV R0, UR4 ;  /* 0x0000000400007c02 */ /* 0x002fce0008000f00 */
.L_x_140:
[----:B-1----:R1:W2:Y:S02]  /*8820*/  SYNCS.PHASECHK.TRANS64.TRYWAIT P0, [R0+URZ], R3 ;  /* 0x00000003000075a7 */ /* 0x0022a400080011ff */
[----:B--2---:R-:W-:Y:S05]  /*8830*/  @!P0 NANOSLEEP.SYNCS 0x989680 ;  /* 0x009896800000895d */ /* 0x004fea0003900000 */
[----:B------:R-:W2:Y:S02]  /*8840*/  @!P0 SYNCS.PHASECHK.TRANS64 P0, [R0+URZ], R3 ;  /* 0x00000003000085a7 */ /* 0x000ea400080010ff */
[----:B--2---:R-:W-:Y:S05]  /*8850*/  @!P0 BRA `(.L_x_140) ;  /* 0xfffffffc00f08947 */ /* 0x004fea000383ffff */
[----:B------:R-:W-:Y:S05]  /*8860*/  BRA `(.L_x_141) ;  /* 0xffffffa000bc7947 */ /* 0x000fea000383ffff */
.L_x_46:
[----:B------:R-:W-:-:S07]  /*8870*/  MOV R0, UR5 ;  /* 0x0000000500007c02 */ /* 0x000fce0008000f00 */
.L_x_142:
[----:B-1----:R1:W2:Y:S02]  /*8880*/  SYNCS.PHASECHK.TRANS64.TRYWAIT P0, [R0+URZ], R3 ;  /* 0x00000003000075a7 */ /* 0x0022a400080011ff */
[----:B--2---:R-:W-:Y:S05]  /*8890*/  @!P0 NANOSLEEP.SYNCS 0x989680 ;  /* 0x009896800000895d */ /* 0x004fea0003900000 */
[----:B------:R-:W2:Y:S02]  /*88a0*/  @!P0 SYNCS.PHASECHK.TRANS64 P0, [R0+URZ], R3 ;  /* 0x00000003000085a7 */ /* 0x000ea400080010ff */
[----:B--2---:R-:W-:Y:S05]  /*88b0*/  @!P0 BRA `(.L_x_142) ;  /* 0xfffffffc00f08947 */ /* 0x004fea000383ffff */
[----:B------:R-:W-:Y:S05]  /*88c0*/  BRA `(.L_x_143) ;  /* 0xffffffa000c87947 */ /* 0x000fea000383ffff */
.L_x_47:
[----:B------:R-:W-:-:S07]  /*88d0*/  MOV R0, UR5 ;  /* 0x0000000500007c02 */ /* 0x000fce0008000f00 */
.L_x_144:
[----:B-1----:R1:W2:Y:S02]  /*88e0*/  SYNCS.PHASECHK.TRANS64.TRYWAIT P0, [R0+URZ], R3 ;  /* 0x00000003000075a7 */ /* 0x0022a400080011ff */
[----:B--2---:R-:W-:Y:S05]  /*88f0*/  @!P0 NANOSLEEP.SYNCS 0x989680 ;  /* 0x009896800000895d */ /* 0x004fea0003900000 */
[----:B------:R-:W2:Y:S02]  /*8900*/  @!P0 SYNCS.PHASECHK.TRANS64 P0, [R0+URZ], R3 ;  /* 0x00000003000085a7 */ /* 0x000ea400080010ff */
[----:B--2---:R-:W-:Y:S05]  /*8910*/  @!P0 BRA `(.L_x_144) ;  /* 0xfffffffc00f08947 */ /* 0x004fea000383ffff */
[----:B------:R-:W-:Y:S05]  /*8920*/  BRA `(.L_x_145) ;  /* 0xffffffa000d47947 */ /* 0x000fea000383ffff */
.L_x_48:
[----:B------:R-:W-:-:S07]  /*8930*/  MOV R0, UR5 ;  /* 0x0000000500007c02 */ /* 0x000fce0008000f00 */
.L_x_146:
[----:B-1----:R1:W2:Y:S02]  /*8940*/  SYNCS.PHASECHK.TRANS64.TRYWAIT P0, [R0+URZ], R3 ;  /* 0x00000003000075a7 */ /* 0x0022a400080011ff */
[----:B--2---:R-:W-:Y:S05]  /*8950*/  @!P0 NANOSLEEP.SYNCS 0x989680 ;  /* 0x009896800000895d */ /* 0x004fea0003900000 */
[----:B------:R-:W2:Y:S02]  /*8960*/  @!P0 SYNCS.PHASECHK.TRANS64 P0, [R0+URZ], R3 ;  /* 0x00000003000085a7 */ /* 0x000ea400080010ff */
[----:B--2---:R-:W-:Y:S05]  /*8970*/  @!P0 BRA `(.L_x_146) ;  /* 0xfffffffc00f08947 */ /* 0x004fea000383ffff */
[----:B------:R-:W-:Y:S05]  /*8980*/  BRA `(.L_x_147) ;  /* 0xffffffa000e07947 */ /* 0x000fea000383ffff */
.L_x_51:
[----:B-1----:R1:W2:Y:S02]  /*8990*/  SYNCS.PHASECHK.TRANS64.TRYWAIT P0, [R0+URZ+0xf0], R5 ;  /* 0x0000f005000075a7 */ /* 0x0022a400080011ff */
[----:B--2---:R-:W-:Y:S05]  /*89a0*/  @!P0 NANOSLEEP.SYNCS 0x989680 ;  /* 0x009896800000895d */ /* 0x004fea0003900000 */
[----:B------:R-:W2:Y:S02]  /*89b0*/  @!P0 SYNCS.PHASECHK.TRANS64 P0, [R0+URZ+0xf0], R5 ;  /* 0x0000f005000085a7 */ /* 0x000ea400080010ff */
[----:B--2---:R-:W-:Y:S05]  /*89c0*/  @!P0 BRA `(.L_x_51) ;  /* 0xfffffffc00f08947 */ /* 0x004fea000383ffff */
[----:B------:R-:W-:Y:S05]  /*89d0*/  BRA `(.L_x_148) ;  /* 0xffffffa4003c7947 */ /* 0x000fea000383ffff */
.L_x_52:
[----:B------:R-:W-:-:S07]  /*89e0*/  MOV R0, UR4 ;  /* 0x0000000400007c02 */ /* 0x000fce0008000f00 */
.L_x_149:
[----:B-1----:R1:W2:Y:S02]  /*89f0*/  SYNCS.PHASECHK.TRANS64.TRYWAIT P0, [R0+URZ+0xa0], R7 ;  /* 0x0000a007000075a7 */ /* 0x0022a400080011ff */
[----:B--2---:R-:W-:Y:S05]  /*8a00*/  @!P0 NANOSLEEP.SYNCS 0x989680 ;  /* 0x009896800000895d */ /* 0x004fea0003900000 */
[----:B------:R-:W2:Y:S02]  /*8a10*/  @!P0 SYNCS.PHASECHK.TRANS64 P0, [R0+URZ+0xa0], R7 ;  /* 0x0000a007000085a7 */ /* 0x000ea400080010ff */
[----:B--2---:R-:W-:Y:S05]  /*8a20*/  @!P0 BRA `(.L_x_149) ;  /* 0xfffffffc00f08947 */ /* 0x004fea000383ffff */
[----:B------:R-:W-:Y:S05]  /*8a30*/  BRA `(.L_x_150) ;  /* 0xffffffa4004c7947 */ /* 0x000fea000383ffff */
.L_x_53:
[----:B-1----:R1:W2:Y:S02]  /*8a40*/  SYNCS.PHASECHK.TRANS64.TRYWAIT P1, [R0+URZ+0x90], R5 ;  /* 0x00009005000075a7 */ /* 0x0022a400080211ff */
[----:B--2---:R-:W-:Y:S05]  /*8a50*/  @!P1 NANOSLEEP.SYNCS 0x989680 ;  /* 0x009896800000995d */ /* 0x004fea0003900000 */
[----:B------:R-:W2:Y:S02]  /*8a60*/  @!P1 SYNCS.PHASECHK.TRANS64 P1, [R0+URZ+0x90], R5 ;  /* 0x00009005000095a7 */ /* 0x000ea400080210ff */
[----:B--2---:R-:W-:Y:S05]  /*8a70*/  @!P1 BRA `(.L_x_53) ;  /* 0xfffffffc00f09947 */ /* 0x004fea000383ffff */
[----:B------:R-:W-:Y:S05]  /*8a80*/  BRA `(.L_x_151) ;  /* 0xffffffa4007c7947 */ /* 0x000fea000383ffff */
.L_x_56:
[----:B------:R-:W-:-:S07]  /*8a90*/  MOV R0, UR4 ;  /* 0x0000000400007c02 */ /* 0x000fce0008000f00 */
.L_x_152:
[----:B-1----:R1:W2:Y:S02]  /*8aa0*/  SYNCS.PHASECHK.TRANS64.TRYWAIT P0, [R0+URZ+0xa0], R3 ;  /* 0x0000a003000075a7 */ /* 0x0022a400080011ff */
[----:B--2---:R-:W-:Y:S05]  /*8ab0*/  @!P0 NANOSLEEP.SYNCS 0x989680 ;  /* 0x009896800000895d */ /* 0x004fea0003900000 */
[----:B------:R-:W2:Y:S02]  /*8ac0*/  @!P0 SYNCS.PHASECHK.TRANS64 P0, [R0+URZ+0xa0], R3 ;  /* 0x0000a003000085a7 */ /* 0x000ea400080010ff */
[----:B--2---:R-:W-:Y:S05]  /*8ad0*/  @!P0 BRA `(.L_x_152) ;  /* 0xfffffffc00f08947 */ /* 0x004fea000383ffff */
[----:B------:R-:W-:Y:S05]  /*8ae0*/  BRA `(.L_x_55) ;  /* 0xffffffa400d07947 */ /* 0x000fea000383ffff */
.L_x_65:
[----:B-1----:R-:W-:-:S04]  /*8af0*/  MOV R5, UR5 ;  /* 0x0000000500057c02 */ /* 0x002fc80008000f00 */
[----:B------:R1:W2:Y:S03]  /*8b00*/  SYNCS.PHASECHK.TRANS64.TRYWAIT P0, [R5+URZ+0x8], R6 ;  /* 0x00000806050075a7 */ /* 0x0002a600080011ff */
[----:B--2---:R-:W-:Y:S05]  /*8b10*/  @!P0 NANOSLEEP.SYNCS 0x989680 ;  /* 0x009896800000895d */ /* 0x004fea0003900000 */
[----:B------:R-:W2:Y:S02]  /*8b20*/  @!P0 SYNCS.PHASECHK.TRANS64 P0, [R5+URZ+0x8], R6 ;  /* 0x00000806050085a7 */ /* 0x000ea400080010ff */
[----:B--2---:R-:W-:Y:S05]  /*8b30*/  @!P0 BRA `(.L_x_65) ;  /* 0xfffffffc00ec8947 */ /* 0x004fea000383ffff */
[----:B------:R-:W-:Y:S05]  /*8b40*/  BRA `(.L_x_64) ;  /* 0xffffffa800847947 */ /* 0x000fea000383ffff */
.L_x_67:
[----:B------:R-:W-:Y:S01]  /*8b50*/  BSSY B0, `(.L_x_153) ;  /* 0x0000006000007945 */ /* 0x000fe20003800000 */
[----:B------:R-:W-:-:S07]  /*8b60*/  MOV R15, 0xffffffff ;  /* 0xffffffff000f7802 */ /* 0x000fce0000000f00 */
[----:B-1---5:R-:W-:Y:S05]  /*8b70*/  WARPSYNC.COLLECTIVE R15, `(.L_x_154) ;  /* 0x000000000f0c7348 */ /* 0x022fea0003c00000 */
[----:B------:R-:W-:Y:S02]  /*8b80*/  ELECT P6, UR79, PT ;  /* 0x00000000004f782f */ /* 0x000fe400038c0000 */
[----:B------:R-:W-:Y:S01]  /*8b90*/  MOV R14, UR79 ;  /* 0x0000004f000e7c02 */ /* 0x000fe20008000f00 */
[----:B-1---5:R-:W-:Y:S10]  /*8ba0*/  ENDCOLLECTIVE ;  /* 0x000000000000791b */ /* 0x022ff40003800000 */
.L_x_154:
[----:B------:R-:W-:Y:S05]  /*8bb0*/  BSYNC B0 ;  /* 0x0000000000007941 */ /* 0x000fea0003800000 */
.L_x_153:
[----:B------:R-:W-:Y:S01]  /*8bc0*/  PLOP3.LUT P0, PT, P6, PT, PT, 0x80, 0x8 ;  /* 0x000000000008781c */ /* 0x000fe2000370f070 */
[----:B------:R-:W-:-:S12]  /*8bd0*/  BRA `(.L_x_155) ;  /* 0xffffffa800b07947 */ /* 0x000fd8000383ffff */
.L_x_69:
[----:B-1----:R-:W-:-:S04]  /*8be0*/  MOV R3, UR5 ;  /* 0x0000000500037c02 */ /* 0x002fc80008000f00 */
[----:B------:R1:W2:Y:S03]  /*8bf0*/  SYNCS.PHASECHK.TRANS64.TRYWAIT P0, [R3+URZ+0x8], R4 ;  /* 0x00000804030075a7 */ /* 0x0002a600080011ff */
[----:B--2---:R-:W-:Y:S05]  /*8c00*/  @!P0 NANOSLEEP.SYNCS 0x989680 ;  /* 0x009896800000895d */ /* 0x004fea0003900000 */
[----:B------:R-:W2:Y:S02]  /*8c10*/  @!P0 SYNCS.PHASECHK.TRANS64 P0, [R3+URZ+0x8], R4 ;  /* 0x00000804030085a7 */ /* 0x000ea400080010ff */
[----:B--2---:R-:W-:Y:S05]  /*8c20*/  @!P0 BRA `(.L_x_69) ;  /* 0xfffffffc00ec8947 */ /* 0x004fea000383ffff */
[----:B------:R-:W-:Y:S05]  /*8c30*/  BRA `(.L_x_68) ;  /* 0xffffffa800b47947 */ /* 0x000fea000383ffff */
.L_x_70:
[----:B-1----:R1:W2:Y:S02]  /*8c40*/  SYNCS.PHASECHK.TRANS64.TRYWAIT P0, [R0+URZ+0x90], R5 ;  /* 0x00009005000075a7 */ /* 0x0022a400080011ff */
[----:B--2---:R-:W-:Y:S05]  /*8c50*/  @!P0 NANOSLEEP.SYNCS 0x989680 ;  /* 0x009896800000895d */ /* 0x004fea0003900000 */
[----:B------:R-:W2:Y:S02]  /*8c60*/  @!P0 SYNCS.PHASECHK.TRANS64 P0, [R0+URZ+0x90], R5 ;  /* 0x00009005000085a7 */ /* 0x000ea400080010ff */
[----:B--2---:R-:W-:Y:S05]  /*8c70*/  @!P0 BRA `(.L_x_70) ;  /* 0xfffffffc00f08947 */ /* 0x004fea000383ffff */
[----:B------:R-:W-:Y:S05]  /*8c80*/  BRA `(.L_x_156) ;  /* 0xffffffac00c07947 */ /* 0x000fea000383ffff */
.L_x_72:
[----:B------:R-:W-:-:S07]  /*8c90*/  MOV R0, UR46 ;  /* 0x0000002e00007c02 */ /* 0x000fce0008000f00 */
.L_x_157:
[----:B-1----:R1:W2:Y:S02]  /*8ca0*/  SYNCS.PHASECHK.TRANS64.TRYWAIT P0, [R0+URZ+0xd0], R5 ;  /* 0x0000d005000075a7 */ /* 0x0022a400080011ff */
[----:B--2---:R-:W-:Y:S05]  /*8cb0*/  @!P0 NANOSLEEP.SYNCS 0x989680 ;  /* 0x009896800000895d */ /* 0x004fea0003900000 */
[----:B------:R-:W2:Y:S02]  /*8cc0*/  @!P0 SYNCS.PHASECHK.TRANS64 P0, [R0+URZ+0xd0], R5 ;  /* 0x0000d005000085a7 */ /* 0x000ea400080010ff */
[----:B--2---:R-:W-:Y:S05]  /*8cd0*/  @!P0 BRA `(.L_x_157) ;  /* 0xfffffffc00f08947 */ /* 0x004fea000383ffff */
[----:B------:R-:W-:Y:S05]  /*8ce0*/  BRA `(.L_x_158) ;  /* 0xffffffb0000c7947 */ /* 0x000fea000383ffff */
.L_x_75:
[----:B------:R-:W-:Y:S07]  /*8cf0*/  MOV R0, UR7 ;  /* 0x0000000700007c02 */ /* 0x000fee0008000f00 */
.L_x_159:
[----:B-1----:R1:W2:Y:S02]  /*8d00*/  SYNCS.PHASECHK.TRANS64.TRYWAIT P0, [R0+URZ], R5 ;  /* 0x00000005000075a7 */ /* 0x0022a400080011ff */
[----:B--2---:R-:W-:Y:S05]  /*8d10*/  @!P0 NANOSLEEP.SYNCS 0x989680 ;  /* 0x009896800000895d */ /* 0x004fea0003900000 */
[----:B------:R-:W2:Y:S02]  /*8d20*/  @!P0 SYNCS.PHASECHK.TRANS64 P0, [R0+URZ], R5 ;  /* 0x00000005000085a7 */ /* 0x000ea400080010ff */
[----:B--2---:R-:W-:Y:S05]  /*8d30*/  @!P0 BRA `(.L_x_159) ;  /* 0xfffffffc00f08947 */ /* 0x004fea000383ffff */
[----:B------:R-:W-:Y:S05]  /*8d40*/  BRA `(.L_x_74) ;  /* 0xffffffb000207947 */ /* 0x000fea000383ffff */
.L_x_79:
[----:B-1----:R-:W-:-:S07]  /*8d50*/  MOV R0, UR4 ;  /* 0x0000000400007c02 */ /* 0x002fce0008000f00 */
.L_x_160:
[----:B-1----:R1:W2:Y:S02]  /*8d60*/  SYNCS.PHASECHK.TRANS64.TRYWAIT P0, [R0+URZ], R3 ;  /* 0x00000003000075a7 */ /* 0x0022a400080011ff */
[----:B--2---:R-:W-:Y:S05]  /*8d70*/  @!P0 NANOSLEEP.SYNCS 0x989680 ;  /* 0x009896800000895d */ /* 0x004fea0003900000 */
[----:B------:R-:W2:Y:S02]  /*8d80*/  @!P0 SYNCS.PHASECHK.TRANS64 P0, [R0+URZ], R3 ;  /* 0x00000003000085a7 */ /* 0x000ea400080010ff */
[----:B--2---:R-:W-:Y:S05]  /*8d90*/  @!P0 BRA `(.L_x_160) ;  /* 0xfffffffc00f08947 */ /* 0x004fea000383ffff */
[----:B------:R-:W-:Y:S05]  /*8da0*/  BRA `(.L_x_161) ;  /* 0xffffffb400647947 */ /* 0x000fea000383ffff */
.L_x_80:
[----:B------:R-:W-:-:S07]  /*8db0*/  MOV R0, UR5 ;  /* 0x0000000500007c02 */ /* 0x000fce0008000f00 */
.L_x_162:
[----:B-1----:R1:W2:Y:S02]  /*8dc0*/  SYNCS.PHASECHK.TRANS64.TRYWAIT P0, [R0+URZ], R3 ;  /* 0x00000003000075a7 */ /* 0x0022a400080011ff */
[----:B--2---:R-:W-:Y:S05]  /*8dd0*/  @!P0 NANOSLEEP.SYNCS 0x989680 ;  /* 0x009896800000895d */ /* 0x004fea0003900000 */
[----:B------:R-:W2:Y:S02]  /*8de0*/  @!P0 SYNCS.PHASECHK.TRANS64 P0, [R0+URZ], R3 ;  /* 0x00000003000085a7 */ /* 0x000ea400080010ff */
[----:B--2---:R-:W-:Y:S05]  /*8df0*/  @!P0 BRA `(.L_x_162) ;  /* 0xfffffffc00f08947 */ /* 0x004fea000383ffff */
[----:B------:R-:W-:Y:S05]  /*8e00*/  BRA `(.L_x_163) ;  /* 0xffffffb400707947 */ /* 0x000fea000383ffff */
.L_x_81:
[----:B------:R-:W-:-:S07]  /*8e10*/  MOV R0, UR5 ;  /* 0x0000000500007c02 */ /* 0x000fce0008000f00 */
.L_x_164:
[----:B-1----:R1:W2:Y:S02]  /*8e20*/  SYNCS.PHASECHK.TRANS64.TRYWAIT P0, [R0+URZ], R3 ;  /* 0x00000003000075a7 */ /* 0x0022a400080011ff */
[----:B--2---:R-:W-:Y:S05]  /*8e30*/  @!P0 NANOSLEEP.SYNCS 0x989680 ;  /* 0x009896800000895d */ /* 0x004fea0003900000 */
[----:B------:R-:W2:Y:S02]  /*8e40*/  @!P0 SYNCS.PHASECHK.TRANS64 P0, [R0+URZ], R3 ;  /* 0x00000003000085a7 */ /* 0x000ea400080010ff */
[----:B--2---:R-:W-:Y:S05]  /*8e50*/  @!P0 BRA `(.L_x_164) ;  /* 0xfffffffc00f08947 */ /* 0x004fea000383ffff */
[----:B------:R-:W-:Y:S05]  /*8e60*/  BRA `(.L_x_165) ;  /* 0xffffffb4007c7947 */ /* 0x000fea000383ffff */
.L_x_84:
[----:B------:R-:W-:-:S07]  /*8e70*/  MOV R0, UR41 ;  /* 0x0000002900007c02 */ /* 0x000fce0008000f00 */
.L_x_166:
[----:B-1----:R1:W2:Y:S02]  /*8e80*/  SYNCS.PHASECHK.TRANS64.TRYWAIT P1, [R0+URZ+0x110], R3 ;  /* 0x00011003000075a7 */ /* 0x0022a400080211ff */
[----:B--2---:R-:W-:Y:S05]  /*8e90*/  @!P1 NANOSLEEP.SYNCS 0x989680 ;  /* 0x009896800000995d */ /* 0x004fea0003900000 */
[----:B------:R-:W2:Y:S02]  /*8ea0*/  @!P1 SYNCS.PHASECHK.TRANS64 P1, [R0+URZ+0x110], R3 ;  /* 0x00011003000095a7 */ /* 0x000ea400080210ff */
[----:B--2---:R-:W-:Y:S05]  /*8eb0*/  @!P1 BRA `(.L_x_166) ;  /* 0xfffffffc00f09947 */ /* 0x004fea000383ffff */
[----:B------:R-:W-:Y:S05]  /*8ec0*/  BRA `(.L_x_167) ;  /* 0xffffffb400c87947 */ /* 0x000fea000383ffff */
.L_x_89:
[----:B---3--:R3:W1:Y:S02]  /*8ed0*/  SYNCS.PHASECHK.TRANS64.TRYWAIT P0, [R12+URZ+0x90], R9 ;  /* 0x000090090c0075a7 */ /* 0x00866400080011ff */
[----:B-1----:R-:W-:Y:S05]  /*8ee0*/  @!P0 NANOSLEEP.SYNCS 0x989680 ;  /* 0x009896800000895d */ /* 0x002fea0003900000 */
[----:B------:R-:W1:Y:S02]  /*8ef0*/  @!P0 SYNCS.PHASECHK.TRANS64 P0, [R12+URZ+0x90], R9 ;  /* 0x000090090c0085a7 */ /* 0x000e6400080010ff */
[----:B-1----:R-:W-:Y:S05]  /*8f00*/  @!P0 BRA `(.L_x_89) ;  /* 0xfffffffc00f08947 */ /* 0x002fea000383ffff */
[----:B------:R-:W-:Y:S05]  /*8f10*/  BRA `(.L_x_168) ;  /* 0xffffffb800e07947 */ /* 0x000fea000383ffff */
.L_x_92:
[----:B------:R-:W-:Y:S07]  /*8f20*/  MOV R0, UR24 ;  /* 0x0000001800007c02 */ /* 0x000fee0008000f00 */
.L_x_169:
[----:B-1----:R1:W2:Y:S02]  /*8f30*/  SYNCS.PHASECHK.TRANS64.TRYWAIT P2, [R0+URZ+0x88], R9 ;  /* 0x00008809000075a7 */ /* 0x0022a400080411ff */
[----:B--2---:R-:W-:Y:S05]  /*8f40*/  @!P2 NANOSLEEP.SYNCS 0x989680 ;  /* 0x009896800000a95d */ /* 0x004fea0003900000 */
[----:B------:R-:W2:Y:S02]  /*8f50*/  @!P2 SYNCS.PHASECHK.TRANS64 P2, [R0+URZ+0x88], R9 ;  /* 0x000088090000a5a7 */ /* 0x000ea400080410ff */
[----:B--2---:R-:W-:Y:S05]  /*8f60*/  @!P2 BRA `(.L_x_169) ;  /* 0xfffffffc00f0a947 */ /* 0x004fea000383ffff */
[----:B------:R-:W-:Y:S05]  /*8f70*/  BRA `(.L_x_91) ;  /* 0xffffffc000447947 */ /* 0x000fea000383ffff */
.L_x_95:
[----:B------:R-:W-:Y:S07]  /*8f80*/  MOV R0, UR4 ;  /* 0x0000000400007c02 */ /* 0x000fee0008000f00 */
.L_x_170:
[----:B-1----:R1:W2:Y:S02]  /*8f90*/  SYNCS.PHASECHK.TRANS64.TRYWAIT P0, [R0+URZ+0x68], R9 ;  /* 0x00006809000075a7 */ /* 0x0022a400080011ff */
[----:B--2---:R-:W-:Y:S05]  /*8fa0*/  @!P0 NANOSLEEP.SYNCS 0x989680 ;  /* 0x009896800000895d */ /* 0x004fea0003900000 */
[----:B------:R-:W2:Y:S02]  /*8fb0*/  @!P0 SYNCS.PHASECHK.TRANS64 P0, [R0+URZ+0x68], R9 ;  /* 0x00006809000085a7 */ /* 0x000ea400080010ff */
[----:B--2---:R-:W-:Y:S05]  /*8fc0*/  @!P0 BRA `(.L_x_170) ;  /* 0xfffffffc00f08947 */ /* 0x004fea000383ffff */
[----:B------:R-:W-:Y:S05]  /*8fd0*/  BRA `(.L_x_171) ;  /* 0xffffffc000a47947 */ /* 0x000fea000383ffff */
.L_x_96:
[----:B------:R-:W-:Y:S07]  /*8fe0*/  MOV R9, UR5 ;  /* 0x0000000500097c02 */ /* 0x000fee0008000f00 */
.L_x_172:
[----:B-1----:R1:W2:Y:S02]  /*8ff0*/  SYNCS.PHASECHK.TRANS64.TRYWAIT P0, [R9+URZ+0x68], R0 ;  /* 0x00006800090075a7 */ /* 0x0022a400080011ff */
[----:B--2---:R-:W-:Y:S05]  /*9000*/  @!P0 NANOSLEEP.SYNCS 0x989680 ;  /* 0x009896800000895d */ /* 0x004fea0003900000 */
[----:B------:R-:W2:Y:S02]  /*9010*/  @!P0 SYNCS.PHASECHK.TRANS64 P0, [R9+URZ+0x68], R0 ;  /* 0x00006800090085a7 */ /* 0x000ea400080010ff */
[----:B--2---:R-:W-:Y:S05]  /*9020*/  @!P0 BRA `(.L_x_172) ;  /* 0xfffffffc00f08947 */ /* 0x004fea000383ffff */
[----:B------:R-:W-:Y:S05]  /*9030*/  BRA `(.L_x_173) ;  /* 0xffffffc400007947 */ /* 0x000fea000383ffff */
.L_x_98:
[----:B------:R-:W-:-:S07]  /*9040*/  MOV R0, UR4 ;  /* 0x0000000400007c02 */ /* 0x000fce0008000f00 */
.L_x_174:
[----:B-1----:R1:W2:Y:S02]  /*9050*/  SYNCS.PHASECHK.TRANS64.TRYWAIT P0, [R0+URZ], R3 ;  /* 0x00000003000075a7 */ /* 0x0022a400080011ff */
[----:B--2---:R-:W-:Y:S05]  /*9060*/  @!P0 NANOSLEEP.SYNCS 0x989680 ;  /* 0x009896800000895d */ /* 0x004fea0003900000 */
[----:B------:R-:W2:Y:S02]  /*9070*/  @!P0 SYNCS.PHASECHK.TRANS64 P0, [R0+URZ], R3 ;  /* 0x00000003000085a7 */ /* 0x000ea400080010ff */
[----:B--2---:R-:W-:Y:S05]  /*9080*/  @!P0 BRA `(.L_x_174) ;  /* 0xfffffffc00f08947 */ /* 0x004fea000383ffff */
[----:B------:R-:W-:Y:S05]  /*9090*/  BRA `(.L_x_175) ;  /* 0xffffffc400907947 */ /* 0x000fea000383ffff */
.L_x_99:
[----:B------:R-:W-:-:S07]  /*90a0*/  MOV R0, UR5 ;  /* 0x0000000500007c02 */ /* 0x000fce0008000f00 */
.L_x_176:
[----:B-1----:R1:W2:Y:S02]  /*90b0*/  SYNCS.PHASECHK.TRANS64.TRYWAIT P0, [R0+URZ], R3 ;  /* 0x00000003000075a7 */ /* 0x0022a400080011ff */
[----:B--2---:R-:W-:Y:S05]  /*90c0*/  @!P0 NANOSLEEP.SYNCS 0x989680 ;  /* 0x009896800000895d */ /* 0x004fea0003900000 */
[----:B------:R-:W2:Y:S02]  /*90d0*/  @!P0 SYNCS.PHASECHK.TRANS64 P0, [R0+URZ], R3 ;  /* 0x00000003000085a7 */ /* 0x000ea400080010ff */
[----:B--2---:R-:W-:Y:S05]  /*90e0*/  @!P0 BRA `(.L_x_176) ;  /* 0xfffffffc00f08947 */ /* 0x004fea000383ffff */
[----:B------:R-:W-:Y:S05]  /*90f0*/  BRA `(.L_x_177) ;  /* 0xffffffc4009c7947 */ /* 0x000fea000383ffff */
.L_x_101:
[----:B-1----:R1:W2:Y:S02]  /*9100*/  SYNCS.PHASECHK.TRANS64.TRYWAIT P0, [R0+URZ+0x90], R3 ;  /* 0x00009003000075a7 */ /* 0x0022a400080011ff */
[----:B--2---:R-:W-:Y:S05]  /*9110*/  @!P0 NANOSLEEP.SYNCS 0x989680 ;  /* 0x009896800000895d */ /* 0x004fea0003900000 */
[----:B------:R-:W2:Y:S02]  /*9120*/  @!P0 SYNCS.PHASECHK.TRANS64 P0, [R0+URZ+0x90], R3 ;  /* 0x00009003000085a7 */ /* 0x000ea400080010ff */
[----:B--2---:R-:W-:Y:S05]  /*9130*/  @!P0 BRA `(.L_x_101) ;  /* 0xfffffffc00f08947 */ /* 0x004fea000383ffff */
[----:B------:R-:W-:Y:S05]  /*9140*/  BRA `(.L_x_178) ;  /* 0xffffffc800807947 */ /* 0x000fea000383ffff */
.L_x_111:
[----:B-1----:R1:W3:Y:S02]  /*9150*/  SYNCS.PHASECHK.TRANS64.TRYWAIT P1, [R0+URZ+0x50], R3 ;  /* 0x00005003000075a7 */ /* 0x0022e400080211ff */
[----:B---3--:R-:W-:Y:S05]  /*9160*/  @!P1 NANOSLEEP.SYNCS 0x989680 ;  /* 0x009896800000995d */ /* 0x008fea0003900000 */
[----:B------:R-:W3:Y:S02]  /*9170*/  @!P1 SYNCS.PHASECHK.TRANS64 P1, [R0+URZ+0x50], R3 ;  /* 0x00005003000095a7 */ /* 0x000ee400080210ff */
[----:B---3--:R-:W-:Y:S05]  /*9180*/  @!P1 BRA `(.L_x_111) ;  /* 0xfffffffc00f09947 */ /* 0x008fea000383ffff */
[----:B------:R-:W-:Y:S05]  /*9190*/  BRA `(.L_x_110) ;  /* 0xffffffd800207947 */ /* 0x000fea000383ffff */
.L_x_113:
[----:B-1----:R1:W4:Y:S02]  /*91a0*/  SYNCS.PHASECHK.TRANS64.TRYWAIT P0, [R89+URZ+0xb0], R2 ;  /* 0x0000b002590075a7 */ /* 0x00232400080011ff */
[----:B----4-:R-:W-:Y:S05]  /*91b0*/  @!P0 NANOSLEEP.SYNCS 0x989680 ;  /* 0x009896800000895d */ /* 0x010fea0003900000 */
[----:B------:R-:W4:Y:S02]  /*91c0*/  @!P0 SYNCS.PHASECHK.TRANS64 P0, [R89+URZ+0xb0], R2 ;  /* 0x0000b002590085a7 */ /* 0x000f2400080010ff */
[----:B----4-:R-:W-:Y:S05]  /*91d0*/  @!P0 BRA `(.L_x_113) ;  /* 0xfffffffc00f08947 */ /* 0x010fea000383ffff */
[----:B------:R-:W-:Y:S05]  /*91e0*/  BRA `(.L_x_112) ;  /* 0xffffffd800587947 */ /* 0x000fea000383ffff */
.L_x_124:
[----:B--2---:R2:W4:Y:S02]  /*91f0*/  SYNCS.PHASECHK.TRANS64.TRYWAIT P0, [R2+URZ+0x50], R111 ;  /* 0x0000506f020075a7 */ /* 0x00452400080011ff */
[----:B----4-:R-:W-:Y:S05]  /*9200*/  @!P0 NANOSLEEP.SYNCS 0x989680 ;  /* 0x009896800000895d */ /* 0x010fea0003900000 */
[----:B------:R-:W4:Y:S02]  /*9210*/  @!P0 SYNCS.PHASECHK.TRANS64 P0, [R2+URZ+0x50], R111 ;  /* 0x0000506f020085a7 */ /* 0x000f2400080010ff */
[----:B----4-:R-:W-:Y:S05]  /*9220*/  @!P0 BRA `(.L_x_124) ;  /* 0xfffffffc00f08947 */ /* 0x010fea000383ffff */
[----:B------:R-:W-:Y:S05]  /*9230*/  BRA `(.L_x_123) ;  /* 0xffffffe400487947 */ /* 0x000fea000383ffff */
        .weak           $__internal_0_$__cuda_sm10x_tcgen05_guardrail_trap_col_being_dealloced_not_returned_by_alloc
        .type           $__internal_0_$__cuda_sm10x_tcgen05_guardrail_trap_col_being_dealloced_not_returned_by_alloc,@function
        .size           $__internal_0_$__cuda_sm10x_tcgen05_guardrail_trap_col_being_dealloced_not_returned_by_alloc,($__internal_1_$__cuda_sm10x_tcgen05_guardrail_trap_phase_invalid_during_alloc - $__internal_0_$__cuda_sm10x_tcgen05_guardrail_trap_col_being_dealloced_not_returned_by_alloc)
$__internal_0_$__cuda_sm10x_tcgen05_guardrail_trap_col_being_dealloced_not_returned_by_alloc:
[----:B------:R-:W-:Y:S05]  /*9240*/  BPT.TRAP 0x1 ;  /* 0x000000040000795c */ /* 0x000fea0000300000 */
[----:B------:R-:W-:-:S04]  /*9250*/  HFMA2 R3, -RZ, RZ, 0, 0 ;  /* 0x00000000ff037431 */ /* 0x000fc800000001ff */
[----:B------:R-:W-:Y:S05]  /*9260*/  RET.REL.NODEC R2 `(_ZN7cutlass13device_kernelINS_4gemm6kernel13GemmUniversalIN4cute5tupleIJiiiiEEENS1_10collective13CollectiveMmaINS1_35MainloopSm100TmaUmmaWarpSpecializedILi5ELi2ELi4ENS5_IJNS4_1CILi2EEESB_NSA_ILi1EEEEEEEENS5_IJNSA_ILi256EEENSA_ILi64EEENSA_ILi128EEEEEENS_10bfloat16_tENS5_IJlSC_lEEESJ_SK_NS4_8TiledMMAINS4_8MMA_AtomIJNS4_26SM100_MMA_F16BF16_2x1SM_SSISJ_SJ_fLi256ELi64ELNS4_4UMMA5MajorE0ELSP_0ELNSO_7ScaleInE0ELSQ_0EEEEEENS4_6LayoutINS5_IJSC_SC_SC_EEENS5_IJNSA_ILi0EEESV_SV_EEEEENS5_IJNS4_10UnderscoreESY_SY_EEEEENS4_28SM100_TMA_2SM_LOAD_MULTICASTENS4_14ComposedLayoutINS4_7SwizzleILi3ELi4ELi3EEENS4_18smem_ptr_flag_bitsILi16EEENST_INS5_IJNSA_ILi8EEESG_EEENS5_IJSG_SC_EEEEEEEvNS4_8identityENS4_18SM100_TMA_2SM_LOADES1B_vS1C_EENS_8epilogue10collective18CollectiveEpilogueINS1F_23Sm100TmaWarpSpecializedILi3ELi2ELi32ELb1ELb0EEEJNS5_IJSH_SG_SH_EEENS5_IJNST_ISH_SC_EENST_INSA_ILi32EEESC_EEEEESJ_SK_SJ_SK_NS1F_6fusion15FusionCallbacksIS1J_NS1P_17LinearCombinationISJ_fSJ_fLNS_15FloatRoundStyleE2EEES1K_S1O_JEEENS4_5SM1004TMEM4LOAD26SM100_TMEM_LOAD_32dp32b32xENS4_13SM90_TMA_LOADENS12_INS13_ILi2ELi4ELi3EEES16_NST_INS5_IJS17_S1M_EEENS5_IJS1M_SC_EEEEEEENS4_39AutoVectorizingCopyWithAssumedAlignmentILi128EEENS4_14SM90_TMA_STOREES24_S26_S26_EEEvvEEEEvNT_6ParamsE) ;  /* 0xffffff6c02647950 */ /* 0x000fea0003c3ffff */
        .weak           $__internal_1_$__cuda_sm10x_tcgen05_guardrail_trap_phase_invalid_during_alloc
        .type           $__internal_1_$__cuda_sm10x_tcgen05_guardrail_trap_phase_invalid_during_alloc,@function
        .size           $__internal_1_$__cuda_sm10x_tcgen05_guardrail_trap_phase_invalid_during_alloc,($__internal_2_$__cuda_sm10x_tcgen05_guardrail_trap_unallocated_columns_being_dealloced - $__internal_1_$__cuda_sm10x_tcgen05_guardrail_trap_phase_invalid_during_alloc)
$__internal_1_$__cuda_sm10x_tcgen05_guardrail_trap_phase_invalid_during_alloc:
[----:B------:R-:W-:Y:S05]  /*9270*/  BPT.TRAP 0x1 ;  /* 0x000000040000795c */ /* 0x000fea0000300000 */
[----:B------:R-:W-:-:S04]  /*9280*/  MOV R5, 0x0 ;  /* 0x0000000000057802 */ /* 0x000fc80000000f00 */
[----:B------:R-:W-:Y:S05]  /*9290*/  RET.REL.NODEC R4 `(_ZN7cutlass13device_kernelINS_4gemm6kernel13GemmUniversalIN4cute5tupleIJiiiiEEENS1_10collective13CollectiveMmaINS1_35MainloopSm100TmaUmmaWarpSpecializedILi5ELi2ELi4ENS5_IJNS4_1CILi2EEESB_NSA_ILi1EEEEEEEENS5_IJNSA_ILi256EEENSA_ILi64EEENSA_ILi128EEEEEENS_10bfloat16_tENS5_IJlSC_lEEESJ_SK_NS4_8TiledMMAINS4_8MMA_AtomIJNS4_26SM100_MMA_F16BF16_2x1SM_SSISJ_SJ_fLi256ELi64ELNS4_4UMMA5MajorE0ELSP_0ELNSO_7ScaleInE0ELSQ_0EEEEEENS4_6LayoutINS5_IJSC_SC_SC_EEENS5_IJNSA_ILi0EEESV_SV_EEEEENS5_IJNS4_10UnderscoreESY_SY_EEEEENS4_28SM100_TMA_2SM_LOAD_MULTICASTENS4_14ComposedLayoutINS4_7SwizzleILi3ELi4ELi3EEENS4_18smem_ptr_flag_bitsILi16EEENST_INS5_IJNSA_ILi8EEESG_EEENS5_IJSG_SC_EEEEEEEvNS4_8identityENS4_18SM100_TMA_2SM_LOADES1B_vS1C_EENS_8epilogue10collective18CollectiveEpilogueINS1F_23Sm100TmaWarpSpecializedILi3ELi2ELi32ELb1ELb0EEEJNS5_IJSH_SG_SH_EEENS5_IJNST_ISH_SC_EENST_INSA_ILi32EEESC_EEEEESJ_SK_SJ_SK_NS1F_6fusion15FusionCallbacksIS1J_NS1P_17LinearCombinationISJ_fSJ_fLNS_15FloatRoundStyleE2EEES1K_S1O_JEEENS4_5SM1004TMEM4LOAD26SM100_TMEM_LOAD_32dp32b32xENS4_13SM90_TMA_LOADENS12_INS13_ILi2ELi4ELi3EEES16_NST_INS5_IJS17_S1M_EEENS5_IJS1M_SC_EEEEEEENS4_39AutoVectorizingCopyWithAssumedAlignmentILi128EEENS4_14SM90_TMA_STOREES24_S26_S26_EEEvvEEEEvNT_6ParamsE) ;  /* 0xffffff6c04587950 */ /* 0x000fea0003c3ffff */
        .weak           $__internal_2_$__cuda_sm10x_tcgen05_guardrail_trap_unallocated_columns_being_dealloced
        .type           $__internal_2_$__cuda_sm10x_tcgen05_guardrail_trap_unallocated_columns_being_dealloced,@function
        .size           $__internal_2_$__cuda_sm10x_tcgen05_guardrail_trap_unallocated_columns_being_dealloced,(.L_x_180 - $__internal_2_$__cuda_sm10x_tcgen05_guardrail_trap_unallocated_columns_being_dealloced)
$__internal_2_$__cuda_sm10x_tcgen05_guardrail_trap_unallocated_columns_being_dealloced:
[----:B------:R-:W-:Y:S05]  /*92a0*/  BPT.TRAP 0x1 ;  /* 0x000000040000795c */ /* 0x000fea0000300000 */
[----:B------:R-:W-:-:S04]  /*92b0*/  HFMA2 R3, -RZ, RZ, 0, 0 ;  /* 0x00000000ff037431 */ /* 0x000fc800000001ff */
[----:B------:R-:W-:Y:S05]  /*92c0*/  RET.REL.NODEC R2 `(_ZN7cutlass13device_kernelINS_4gemm6kernel13GemmUniversalIN4cute5tupleIJiiiiEEENS1_10collective13CollectiveMmaINS1_35MainloopSm100TmaUmmaWarpSpecializedILi5ELi2ELi4ENS5_IJNS4_1CILi2EEESB_NSA_ILi1EEEEEEEENS5_IJNSA_ILi256EEENSA_ILi64EEENSA_ILi128EEEEEENS_10bfloat16_tENS5_IJlSC_lEEESJ_SK_NS4_8TiledMMAINS4_8MMA_AtomIJNS4_26SM100_MMA_F16BF16_2x1SM_SSISJ_SJ_fLi256ELi64ELNS4_4UMMA5MajorE0ELSP_0ELNSO_7ScaleInE0ELSQ_0EEEEEENS4_6LayoutINS5_IJSC_SC_SC_EEENS5_IJNSA_ILi0EEESV_SV_EEEEENS5_IJNS4_10UnderscoreESY_SY_EEEEENS4_28SM100_TMA_2SM_LOAD_MULTICASTENS4_14ComposedLayoutINS4_7SwizzleILi3ELi4ELi3EEENS4_18smem_ptr_flag_bitsILi16EEENST_INS5_IJNSA_ILi8EEESG_EEENS5_IJSG_SC_EEEEEEEvNS4_8identityENS4_18SM100_TMA_2SM_LOADES1B_vS1C_EENS_8epilogue10collective18CollectiveEpilogueINS1F_23Sm100TmaWarpSpecializedILi3ELi2ELi32ELb1ELb0EEEJNS5_IJSH_SG_SH_EEENS5_IJNST_ISH_SC_EENST_INSA_ILi32EEESC_EEEEESJ_SK_SJ_SK_NS1F_6fusion15FusionCallbacksIS1J_NS1P_17LinearCombinationISJ_fSJ_fLNS_15FloatRoundStyleE2EEES1K_S1O_JEEENS4_5SM1004TMEM4LOAD26SM100_TMEM_LOAD_32dp32b32xENS4_13SM90_TMA_LOADENS12_INS13_ILi2ELi4ELi3EEES16_NST_INS5_IJS17_S1M_EEENS5_IJS1M_SC_EEEEEEENS4_39AutoVectorizingCopyWithAssumedAlignmentILi128EEENS4_14SM90_TMA_STOREES24_S26_S26_EEEvvEEEEvNT_6ParamsE) ;  /* 0xffffff6c024c7950 */ /* 0x000fea0003c3ffff */
.L_x_179:
[----:B------:R-:W-:-:S00]  /*92d0*/  BRA `(.L_x_179) ;  /* 0xfffffffc00fc7947 */ /* 0x000fc0000383ffff */
[----:B------:R-:W-:-:S00]  /*92e0*/  NOP ;  /* 0x0000000000007918 */ /* 0x000fc00000000000 */
        /* <DEDUP_REMOVED lines=9> */
.L_x_180:


//--------------------- .nv.global.init           --------------------------
	.section	.nv.global.init,"aw",@progbits
.nv.global.init:
	.type		$str$27,@object
	.size		$str$27,($str$28 - $str$27)
$str$27:
        /*0000*/ 	.byte	0x28, 0x61, 0x64, 0x64, 0x72, 0x65, 0x73, 0x73, 0x20, 0x26, 0x20, 0x6d, 0x61, 0x73, 0x6b, 0x29
        /*0010*/ 	.byte	0x20, 0x3d, 0x3d, 0x20, 0x30, 0x00
	.type		$str$28,@object
	.size		$str$28,($str$26 - $str$28)
$str$28:
        /*0016*/ 	.byte	0x2f, 0x74, 0x6d, 0x70, 0x2f, 0x63, 0x75, 0x74, 0x6c, 0x61, 0x73, 0x73, 0x5f, 0x73, 0x77, 0x65
        /*0026*/ 	.byte	0x65, 0x70, 0x5f, 0x73, 0x72, 0x63, 0x2f, 0x69, 0x6e, 0x63, 0x6c, 0x75, 0x64, 0x65, 0x2f, 0x63
        /*0036*/ 	.byte	0x75, 0x74, 0x65, 0x2f, 0x70, 0x6f, 0x69, 0x6e, 0x74, 0x65, 0x72, 0x5f, 0x66, 0x6c, 0x61, 0x67
        /*0046*/ 	.byte	0x67, 0x65, 0x64, 0x2e, 0x68, 0x70, 0x70, 0x00
	.type		$str$26,@object
	.size		$str$26,($str$25 - $str$26)
$str$26:
        /*004e*/ 	.byte	0x2f, 0x74, 0x6d, 0x70, 0x2f, 0x63, 0x75, 0x74, 0x6c, 0x61, 0x73, 0x73, 0x5f, 0x73, 0x77, 0x65
        /*005e*/ 	.byte	0x65, 0x70, 0x5f, 0x73, 0x72, 0x63, 0x2f, 0x69, 0x6e, 0x63, 0x6c, 0x75, 0x64, 0x65, 0x2f, 0x63
        /*006e*/ 	.byte	0x75, 0x74, 0x65, 0x2f, 0x61, 0x74, 0x6f, 0x6d, 0x2f, 0x63, 0x6f, 0x70, 0x79, 0x5f, 0x74, 0x72
        /*007e*/ 	.byte	0x61, 0x69, 0x74, 0x73, 0x5f, 0x73, 0x6d, 0x31, 0x30, 0x30, 0x2e, 0x68, 0x70, 0x70, 0x00
	.type		$str$25,@object
	.size		$str$25,(__unnamed_1 - $str$25)
$str$25:
        /*008d*/ 	.byte	0x28, 0x28, 0x75, 0x69, 0x6e, 0x74, 0x33, 0x32, 0x5f, 0x74, 0x28, 0x74, 0x68, 0x72, 0x65, 0x61
        /*009d*/ 	.byte	0x64, 0x49, 0x64, 0x78, 0x2e, 0x78, 0x29, 0x20, 0x2f, 0x20, 0x33, 0x32, 0x29, 0x20, 0x25, 0x20
        /*00ad*/ 	.byte	0x34, 0x29, 0x20, 0x3d, 0x3d, 0x20, 0x28, 0x28, 0x28, 0x74, 0x6d, 0x65, 0x6d, 0x5f, 0x61, 0x64
        /*00bd*/ 	.byte	0x64, 0x72, 0x20, 0x3e, 0x3e, 0x20, 0x31, 0x36, 0x29, 0x20, 0x2f, 0x20, 0x33, 0x32, 0x29, 0x20
        /*00cd*/ 	.byte	0x25, 0x20, 0x34, 0x29, 0x00
	.type		__unnamed_1,@object
	.size		__unnamed_1,(__unnamed_2 - __unnamed_1)
__unnamed_1:
        /*00d2*/ 	.byte	0x61, 0x75, 0x74, 0x6f, 0x20, 0x63, 0x75, 0x74, 0x65, 0x3a, 0x3a, 0x61, 0x73, 0x5f, 0x70, 0x6f
        /* <DEDUP_REMOVED lines=24> */
        /*0262*/ 	.byte	0x34, 0x30, 0x39, 0x36, 0x3e, 0x3e, 0x3e, 0x3e, 0x5d, 0x00
	.type		__unnamed_2,@object
	.size		__unnamed_2,(.L_2 - __unnamed_2)
__unnamed_2:
        /* <DEDUP_REMOVED lines=42> */
        /*050c*/ 	.byte	0x3e, 0x3e, 0x5d, 0x00
.L_2:


//--------------------- .nv.shared._ZN7cutlass13device_kernelINS_4gemm6kernel13GemmUniversalIN4cute5tupleIJiiiiEEENS1_10collective13CollectiveMmaINS1_35MainloopSm100TmaUmmaWarpSpecializedILi5ELi2ELi4ENS5_IJNS4_1CILi2EEESB_NSA_ILi1EEEEEEEENS5_IJNSA_ILi256EEENSA_ILi64EEENSA_ILi128EEEEEENS_10bfloat16_tENS5_IJlSC_lEEESJ_SK_NS4_8TiledMMAINS4_8MMA_AtomIJNS4_26SM100_MMA_F16BF16_2x1SM_SSISJ_SJ_fLi256ELi64ELNS4_4UMMA5MajorE0ELSP_0ELNSO_7ScaleInE0ELSQ_0EEEEEENS4_6LayoutINS5_IJSC_SC_SC_EEENS5_IJNSA_ILi0EEESV_SV_EEEEENS5_IJNS4_10UnderscoreESY_SY_EEEEENS4_28SM100_TMA_2SM_LOAD_MULTICASTENS4_14ComposedLayoutINS4_7SwizzleILi3ELi4ELi3EEENS4_18smem_ptr_flag_bitsILi16EEENST_INS5_IJNSA_ILi8EEESG_EEENS5_IJSG_SC_EEEEEEEvNS4_8identityENS4_18SM100_TMA_2SM_LOADES1B_vS1C_EENS_8epilogue10collective18CollectiveEpilogueINS1F_23Sm100TmaWarpSpecializedILi3ELi2ELi32ELb1ELb0EEEJNS5_IJSH_SG_SH_EEENS5_IJNST_ISH_SC_EENST_INSA_ILi32EEESC_EEEEESJ_SK_SJ_SK_NS1F_6fusion15FusionCallbacksIS1J_NS1P_17LinearCombinationISJ_fSJ_fLNS_15FloatRoundStyleE2EEES1K_S1O_JEEENS4_5SM1004TMEM4LOAD26SM100_TMEM_LOAD_32dp32b32xENS4_13SM90_TMA_LOADENS12_INS13_ILi2ELi4ELi3EEES16_NST_INS5_IJS17_S1M_EEENS5_IJS1M_SC_EEEEEEENS4_39AutoVectorizingCopyWithAssumedAlignmentILi128EEENS4_14SM90_TMA_STOREES24_S26_S26_EEEvvEEEEvNT_6ParamsE --------------------------
	.section	.nv.shared._ZN7cutlass13device_kernelINS_4gemm6kernel13GemmUniversalIN4cute5tupleIJiiiiEEENS1_10collective13CollectiveMmaINS1_35MainloopSm100TmaUmmaWarpSpecializedILi5ELi2ELi4ENS5_IJNS4_1CILi2EEESB_NSA_ILi1EEEEEEEENS5_IJNSA_ILi256EEENSA_ILi64EEENSA_ILi128EEEEEENS_10bfloat16_tENS5_IJlSC_lEEESJ_SK_NS4_8TiledMMAINS4_8MMA_AtomIJNS4_26SM100_MMA_F16BF16_2x1SM_SSISJ_SJ_fLi256ELi64ELNS4_4UMMA5MajorE0ELSP_0ELNSO_7ScaleInE0ELSQ_0EEEEEENS4_6LayoutINS5_IJSC_SC_SC_EEENS5_IJNSA_ILi0EEESV_SV_EEEEENS5_IJNS4_10UnderscoreESY_SY_EEEEENS4_28SM100_TMA_2SM_LOAD_MULTICASTENS4_14ComposedLayoutINS4_7SwizzleILi3ELi4ELi3EEENS4_18smem_ptr_flag_bitsILi16EEENST_INS5_IJNSA_ILi8EEESG_EEENS5_IJSG_SC_EEEEEEEvNS4_8identityENS4_18SM100_TMA_2SM_LOADES1B_vS1C_EENS_8epilogue10collective18CollectiveEpilogueINS1F_23Sm100TmaWarpSpecializedILi3ELi2ELi32ELb1ELb0EEEJNS5_IJSH_SG_SH_EEENS5_IJNST_ISH_SC_EENST_INSA_ILi32EEESC_EEEEESJ_SK_SJ_SK_NS1F_6fusion15FusionCallbacksIS1J_NS1P_17LinearCombinationISJ_fSJ_fLNS_15FloatRoundStyleE2EEES1K_S1O_JEEENS4_5SM1004TMEM4LOAD26SM100_TMEM_LOAD_32dp32b32xENS4_13SM90_TMA_LOADENS12_INS13_ILi2ELi4ELi3EEES16_NST_INS5_IJS17_S1M_EEENS5_IJS1M_SC_EEEEEEENS4_39AutoVectorizingCopyWithAssumedAlignmentILi128EEENS4_14SM90_TMA_STOREES24_S26_S26_EEEvvEEEEvNT_6ParamsE,"aw",@nobits
	.sectionflags	@""
	.align	16
	.zero		1024


//--------------------- .nv.shared.reserved.0     --------------------------
	.section	.nv.shared.reserved.0,"aw",@nobits
	.weak		__nv_reservedSMEM_offset_0_alias
	.size		__nv_reservedSMEM_offset_0_alias, 0, 64
	.other		__nv_reservedSMEM_offset_0_alias,@"STO_CUDA_RESERVED_SHARED STV_DEFAULT"
__nv_reservedSMEM_offset_0_alias:
	.zero		0
.nv.shared.reserved.0:
	.zero		64
	.weak		__nv_reservedSMEM_tcgen05_partition
	.type		__nv_reservedSMEM_tcgen05_partition,@object
	.size		__nv_reservedSMEM_tcgen05_partition,(.L_0 - __nv_reservedSMEM_tcgen05_partition)
__nv_reservedSMEM_tcgen05_partition:
	.zero		32
.L_0:


//--------------------- .nv.global                --------------------------
	.section	.nv.global,"aw",@nobits
.nv.global:
	.type		_ZN40_INTERNAL_1fae103f_4_k_cu_dd52e632_315984cute1_E,@object
	.size		_ZN40_INTERNAL_1fae103f_4_k_cu_dd52e632_315984cute1_E,(_ZN40_INTERNAL_1fae103f_4_k_cu_dd52e632_315984cuda3std3__45__cpo6cbeginE - _ZN40_INTERNAL_1fae103f_4_k_cu_dd52e632_315984cute1_E)
_ZN40_INTERNAL_1fae103f_4_k_cu_dd52e632_315984cute1_E:
	.zero		1
	.type		_ZN40_INTERNAL_1fae103f_4_k_cu_dd52e632_315984cuda3std3__45__cpo6cbeginE,@object
	.size		_ZN40_INTERNAL_1fae103f_4_k_cu_dd52e632_315984cuda3std3__45__cpo6cbeginE,(_ZN40_INTERNAL_1fae103f_4_k_cu_dd52e632_315984cuda3std3__48in_placeE - _ZN40_INTERNAL_1fae103f_4_k_cu_dd52e632_315984cuda3std3__45__cpo6cbeginE)
_ZN40_INTERNAL_1fae103f_4_k_cu_dd52e632_315984cuda3std3__45__cpo6cbeginE:
	.zero		1
	.type		_ZN40_INTERNAL_1fae103f_4_k_cu_dd52e632_315984cuda3std3__48in_placeE,@object
	.size		_ZN40_INTERNAL_1fae103f_4_k_cu_dd52e632_315984cuda3std3__48in_placeE,(_ZN40_INTERNAL_1fae103f_4_k_cu_dd52e632_315984cuda3std6ranges3__45__cpo9iter_moveE - _ZN40_INTERNAL_1fae103f_4_k_cu_dd52e632_315984cuda3std3__48in_placeE)
_ZN40_INTERNAL_1fae103f_4_k_cu_dd52e632_315984cuda3std3__48in_placeE:
	.zero		1
	.type		_ZN40_INTERNAL_1fae103f_4_k_cu_dd52e632_315984cuda3std6ranges3__45__cpo9iter_moveE,@object
	.size		_ZN40_INTERNAL_1fae103f_4_k_cu_dd52e632_315984cuda3std6ranges3__45__cpo9iter_moveE,(_ZN40_INTERNAL_1fae103f_4_k_cu_dd52e632_315984cuda3std3__45__cpo5beginE - _ZN40_INTERNAL_1fae103f_4_k_cu_dd52e632_315984cuda3std6ranges3__45__cpo9iter_moveE)
_ZN40_INTERNAL_1fae103f_4_k_cu_dd52e632_315984cuda3std6ranges3__45__cpo9iter_moveE:
	.zero		1
	.type		_ZN40_INTERNAL_1fae103f_4_k_cu_dd52e632_315984cuda3std3__45__cpo5beginE,@object
	.size		_ZN40_INTERNAL_1fae103f_4_k_cu_dd52e632_315984cuda3std3__45__cpo5beginE,(_ZN40_INTERNAL_1fae103f_4_k_cu_dd52e632_315984cuda3std3__442_GLOBAL__N__1fae103f_4_k_cu_dd52e632_315986ignoreE - _ZN40_INTERNAL_1fae103f_4_k_cu_dd52e632_315984cuda3std3__45__cpo5beginE)
_ZN40_INTERNAL_1fae103f_4_k_cu_dd52e632_315984cuda3std3__45__cpo5beginE:
	.zero		1
	.type		_ZN40_INTERNAL_1fae103f_4_k_cu_dd52e632_315984cuda3std3__442_GLOBAL__N__1fae103f_4_k_cu_dd52e632_315986ignoreE,@object
	.size		_ZN40_INTERNAL_1fae103f_4_k_cu_dd52e632_315984cuda3std3__442_GLOBAL__N__1fae103f_4_k_cu_dd52e632_315986ignoreE,(_ZN40_INTERNAL_1fae103f_4_k_cu_dd52e632_315984cute7productE - _ZN40_INTERNAL_1fae103f_4_k_cu_dd52e632_315984cuda3std3__442_GLOBAL__N__1fae103f_4_k_cu_dd52e632_315986ignoreE)
_ZN40_INTERNAL_1fae103f_4_k_cu_dd52e632_315984cuda3std3__442_GLOBAL__N__1fae103f_4_k_cu_dd52e632_315986ignoreE:
	.zero		1
	.type		_ZN40_INTERNAL_1fae103f_4_k_cu_dd52e632_315984cute7productE,@object
	.size		_ZN40_INTERNAL_1fae103f_4_k_cu_dd52e632_315984cute7productE,(_ZN40_INTERNAL_1fae103f_4_k_cu_dd52e632_315984cuda3std3__45__cpo3endE - _ZN40_INTERNAL_1fae103f_4_k_cu_dd52e632_315984cute7productE)
_ZN40_INTERNAL_1fae103f_4_k_cu_dd52e632_315984cute7productE:
	.zero		1
	.type		_ZN40_INTERNAL_1fae103f_4_k_cu_dd52e632_315984cuda3std3__45__cpo3endE,@object
	.size		_ZN40_INTERNAL_1fae103f_4_k_cu_dd52e632_315984cuda3std3__45__cpo3endE,(_ZN40_INTERNAL_1fae103f_4_k_cu_dd52e632_315984cuda3std3__419piecewise_constructE - _ZN40_INTERNAL_1fae103f_4_k_cu_dd52e632_315984cuda3std3__45__cpo3endE)
_ZN40_INTERNAL_1fae103f_4_k_cu_dd52e632_315984cuda3std3__45__cpo3endE:
	.zero		1
	.type		_ZN40_INTERNAL_1fae103f_4_k_cu_dd52e632_315984cuda3std3__419piecewise_constructE,@object
	.size		_ZN40_INTERNAL_1fae103f_4_k_cu_dd52e632_315984cuda3std3__419piecewise_constructE,(_ZN40_INTERNAL_1fae103f_4_k_cu_dd52e632_315984cuda3std3__45__cpo4cendE - _ZN40_INTERNAL_1fae103f_4_k_cu_dd52e632_315984cuda3std3__419piecewise_constructE)
_ZN40_INTERNAL_1fae103f_4_k_cu_dd52e632_315984cuda3std3__419piecewise_constructE:
	.zero		1
	.type		_ZN40_INTERNAL_1fae103f_4_k_cu_dd52e632_315984cuda3std3__45__cpo4cendE,@object
	.size		_ZN40_INTERNAL_1fae103f_4_k_cu_dd52e632_315984cuda3std3__45__cpo4cendE,(_ZN40_INTERNAL_1fae103f_4_k_cu_dd52e632_315984cuda3std6ranges3__45__cpo4swapE - _ZN40_INTERNAL_1fae103f_4_k_cu_dd52e632_315984cuda3std3__45__cpo4cendE)
_ZN40_INTERNAL_1fae103f_4_k_cu_dd52e632_315984cuda3std3__45__cpo4cendE:
	.zero		1
	.type		_ZN40_INTERNAL_1fae103f_4_k_cu_dd52e632_315984cuda3std6ranges3__45__cpo4swapE,@object
	.size		_ZN40_INTERNAL_1fae103f_4_k_cu_dd52e632_315984cuda3std6ranges3__45__cpo4swapE,(.L_10 - _ZN40_INTERNAL_1fae103f_4_k_cu_dd52e632_315984cuda3std6ranges3__45__cpo4swapE)
_ZN40_INTERNAL_1fae103f_4_k_cu_dd52e632_315984cuda3std6ranges3__45__cpo4swapE:
	.zero		1
.L_10:


//--------------------- .nv.constant0._ZN7cutlass13device_kernelINS_4gemm6kernel13GemmUniversalIN4cute5tupleIJiiiiEEENS1_10collective13CollectiveMmaINS1_35MainloopSm100TmaUmmaWarpSpecializedILi5ELi2ELi4ENS5_IJNS4_1CILi2EEESB_NSA_ILi1EEEEEEEENS5_IJNSA_ILi256EEENSA_ILi64EEENSA_ILi128EEEEEENS_10bfloat16_tENS5_IJlSC_lEEESJ_SK_NS4_8TiledMMAINS4_8MMA_AtomIJNS4_26SM100_MMA_F16BF16_2x1SM_SSISJ_SJ_fLi256ELi64ELNS4_4UMMA5MajorE0ELSP_0ELNSO_7ScaleInE0ELSQ_0EEEEEENS4_6LayoutINS5_IJSC_SC_SC_EEENS5_IJNSA_ILi0EEESV_SV_EEEEENS5_IJNS4_10UnderscoreESY_SY_EEEEENS4_28SM100_TMA_2SM_LOAD_MULTICASTENS4_14ComposedLayoutINS4_7SwizzleILi3ELi4ELi3EEENS4_18smem_ptr_flag_bitsILi16EEENST_INS5_IJNSA_ILi8EEESG_EEENS5_IJSG_SC_EEEEEEEvNS4_8identityENS4_18SM100_TMA_2SM_LOADES1B_vS1C_EENS_8epilogue10collective18CollectiveEpilogueINS1F_23Sm100TmaWarpSpecializedILi3ELi2ELi32ELb1ELb0EEEJNS5_IJSH_SG_SH_EEENS5_IJNST_ISH_SC_EENST_INSA_ILi32EEESC_EEEEESJ_SK_SJ_SK_NS1F_6fusion15FusionCallbacksIS1J_NS1P_17LinearCombinationISJ_fSJ_fLNS_15FloatRoundStyleE2EEES1K_S1O_JEEENS4_5SM1004TMEM4LOAD26SM100_TMEM_LOAD_32dp32b32xENS4_13SM90_TMA_LOADENS12_INS13_ILi2ELi4ELi3EEES16_NST_INS5_IJS17_S1M_EEENS5_IJS1M_SC_EEEEEEENS4_39AutoVectorizingCopyWithAssumedAlignmentILi128EEENS4_14SM90_TMA_STOREES24_S26_S26_EEEvvEEEEvNT_6ParamsE --------------------------
	.section	.nv.constant0._ZN7cutlass13device_kernelINS_4gemm6kernel13GemmUniversalIN4cute5tupleIJiiiiEEENS1_10collective13CollectiveMmaINS1_35MainloopSm100TmaUmmaWarpSpecializedILi5ELi2ELi4ENS5_IJNS4_1CILi2EEESB_NSA_ILi1EEEEEEEENS5_IJNSA_ILi256EEENSA_ILi64EEENSA_ILi128EEEEEENS_10bfloat16_tENS5_IJlSC_lEEESJ_SK_NS4_8TiledMMAINS4_8MMA_AtomIJNS4_26SM100_MMA_F16BF16_2x1SM_SSISJ_SJ_fLi256ELi64ELNS4_4UMMA5MajorE0ELSP_0ELNSO_7ScaleInE0ELSQ_0EEEEEENS4_6LayoutINS5_IJSC_SC_SC_EEENS5_IJNSA_ILi0EEESV_SV_EEEEENS5_IJNS4_10UnderscoreESY_SY_EEEEENS4_28SM100_TMA_2SM_LOAD_MULTICASTENS4_14ComposedLayoutINS4_7SwizzleILi3ELi4ELi3EEENS4_18smem_ptr_flag_bitsILi16EEENST_INS5_IJNSA_ILi8EEESG_EEENS5_IJSG_SC_EEEEEEEvNS4_8identityENS4_18SM100_TMA_2SM_LOADES1B_vS1C_EENS_8epilogue10collective18CollectiveEpilogueINS1F_23Sm100TmaWarpSpecializedILi3ELi2ELi32ELb1ELb0EEEJNS5_IJSH_SG_SH_EEENS5_IJNST_ISH_SC_EENST_INSA_ILi32EEESC_EEEEESJ_SK_SJ_SK_NS1F_6fusion15FusionCallbacksIS1J_NS1P_17LinearCombinationISJ_fSJ_fLNS_15FloatRoundStyleE2EEES1K_S1O_JEEENS4_5SM1004TMEM4LOAD26SM100_TMEM_LOAD_32dp32b32xENS4_13SM90_TMA_LOADENS12_INS13_ILi2ELi4ELi3EEES16_NST_INS5_IJS17_S1M_EEENS5_IJS1M_SC_EEEEEEENS4_39AutoVectorizingCopyWithAssumedAlignmentILi128EEENS4_14SM90_TMA_STOREES24_S26_S26_EEEvvEEEEvNT_6ParamsE,"a",@progbits
	.sectionflags	@""
	.align	4
.nv.constant0._ZN7cutlass13device_kernelINS_4gemm6kernel13GemmUniversalIN4cute5tupleIJiiiiEEENS1_10collective13CollectiveMmaINS1_35MainloopSm100TmaUmmaWarpSpecializedILi5ELi2ELi4ENS5_IJNS4_1CILi2EEESB_NSA_ILi1EEEEEEEENS5_IJNSA_ILi256EEENSA_ILi64EEENSA_ILi128EEEEEENS_10bfloat16_tENS5_IJlSC_lEEESJ_SK_NS4_8TiledMMAINS4_8MMA_AtomIJNS4_26SM100_MMA_F16BF16_2x1SM_SSISJ_SJ_fLi256ELi64ELNS4_4UMMA5MajorE0ELSP_0ELNSO_7ScaleInE0ELSQ_0EEEEEENS4_6LayoutINS5_IJSC_SC_SC_EEENS5_IJNSA_ILi0EEESV_SV_EEEEENS5_IJNS4_10UnderscoreESY_SY_EEEEENS4_28SM100_TMA_2SM_LOAD_MULTICASTENS4_14ComposedLayoutINS4_7SwizzleILi3ELi4ELi3EEENS4_18smem_ptr_flag_bitsILi16EEENST_INS5_IJNSA_ILi8EEESG_EEENS5_IJSG_SC_EEEEEEEvNS4_8identityENS4_18SM100_TMA_2SM_LOADES1B_vS1C_EENS_8epilogue10collective18CollectiveEpilogueINS1F_23Sm100TmaWarpSpecializedILi3ELi2ELi32ELb1ELb0EEEJNS5_IJSH_SG_SH_EEENS5_IJNST_ISH_SC_EENST_INSA_ILi32EEESC_EEEEESJ_SK_SJ_SK_NS1F_6fusion15FusionCallbacksIS1J_NS1P_17LinearCombinationISJ_fSJ_fLNS_15FloatRoundStyleE2EEES1K_S1O_JEEENS4_5SM1004TMEM4LOAD26SM100_TMEM_LOAD_32dp32b32xENS4_13SM90_TMA_LOADENS12_INS13_ILi2ELi4ELi3EEES16_NST_INS5_IJS17_S1M_EEENS5_IJS1M_SC_EEEEEEENS4_39AutoVectorizingCopyWithAssumedAlignmentILi128EEENS4_14SM90_TMA_STOREES24_S26_S26_EEEvvEEEEvNT_6ParamsE:
	.zero		2944


//--------------------- SYMBOLS --------------------------

	.type		.nv.reservedSmem.offset0,@object
	.size		.nv.reservedSmem.offset0,0x4
	.type		.nv.reservedSmem.cap,@object
	.size		.nv.reservedSmem.cap,0x4
	.type		__assertfail,@function
